	.target	sm_100a

	.elftype	@"ET_EXEC"


//--------------------- .note.nv.tkinfo           --------------------------
	.section	.note.nv.tkinfo,"",@"SHT_NOTE"
	.sectionflags	@"SHF_NOTE_NV_TKINFO"
	.tkinfo
        /*0018*/ 	.word	0x00000002
        /*0030*/ 	.string	""
        /*0030*/ 	.string	"ptxas"
        /*0030*/ 	.string	"Cuda compilation tools, release 13.0, V13.0.88"
        /*0030*/ 	.string	"Build cuda_13.0.r13.0/compiler.36424714_0"
        /*0030*/ 	.string	"-arch sm_100a -m 64 "



//--------------------- .note.nv.cuinfo           --------------------------
	.section	.note.nv.cuinfo,"",@"SHT_NOTE"
	.sectionflags	@"SHF_NOTE_NV_CUINFO"
        /*0018*/ 	.short	0x0002
        /*001a*/ 	.short	0x0064
        /*001c*/ 	.short	0x0082
	.zero		2


//--------------------- .nv.info                  --------------------------
	.section	.nv.info,"",@"SHT_CUDA_INFO"
	.align	4


	//----- nvinfo : EIATTR_REGCOUNT
	.align		4
        /*0000*/ 	.byte	0x04, 0x2f
        /*0002*/ 	.short	(.L_19 - .L_18)
	.align		4
.L_18:
        /*0004*/ 	.word	index@(_ZN7cutlass13device_kernelINS_4gemm6kernel13GemmUniversalIN4cute5tupleIJiiiiEEENS1_10collective13CollectiveMmaINS1_35MainloopSm100TmaUmmaWarpSpecializedILi10ELi2ELi4ENS5_IJNS4_1CILi2EEENSA_ILi1EEESC_EEEEENS5_IJNSA_ILi256EEENSA_ILi64EEESG_EEENS_6half_tENS5_IJlSC_lEEESI_SJ_NS4_8TiledMMAINS4_8MMA_AtomIJNS4_26SM100_MMA_F16BF16_2x1SM_SSISI_SI_fLi256ELi64ELNS4_4UMMA5MajorE0ELSO_0ELNSN_7ScaleInE0ELSP_0EEEEEENS4_6LayoutINS5_IJSC_SC_SC_EEENS5_IJNSA_ILi0EEESU_SU_EEEEENS5_IJNS4_10UnderscoreESX_SX_EEEEENS4_18SM100_TMA_2SM_LOADENS4_14ComposedLayoutINS4_7SwizzleILi3ELi4ELi3EEENS4_18smem_ptr_flag_bitsILi16EEENSS_INS5_IJNSA_ILi8EEESG_EEENS5_IJSG_SC_EEEEEEEvNS4_8identityES10_S1A_vS1B_EENS_8epilogue10collective18CollectiveEpilogueINS1D_23Sm100TmaWarpSpecializedILi3ELi2ELi32ELb1ELb0EEEJNS5_IJNSA_ILi128EEESG_SG_EEENS5_IJNSS_IS1I_SC_EENSS_INSA_ILi32EEESC_EEEEESI_SJ_SI_SJ_NS1D_6fusion15FusionCallbacksIS1H_NS1O_13LinCombEltActINS1D_6thread4SiLuESI_fSI_fLNS_15FloatRoundStyleE2EEES1J_S1N_JEEENS4_5SM1004TMEM4LOAD26SM100_TMEM_LOAD_32dp32b32xENS4_13SM90_TMA_LOADENS11_INS12_ILi2ELi4ELi3EEES15_NSS_INS5_IJS16_S1L_EEENS5_IJS1L_SC_EEEEEEENS4_39AutoVectorizingCopyWithAssumedAlignmentILi128EEENS4_14SM90_TMA_STOREES25_S27_S27_EEEvvEEEEvNT_6ParamsE)
        /*0008*/ 	.word	0x000000a5


	//----- nvinfo : EIATTR_FRAME_SIZE
	.align		4
.L_19:
        /*000c*/ 	.byte	0x04, 0x11
        /*000e*/ 	.short	(.L_21 - .L_20)
	.align		4
.L_20:
        /*0010*/ 	.word	index@($__internal_3_$__cuda_sm20_rcp_rn_f32_slowpath)
        /*0014*/ 	.word	0x00000000


	//----- nvinfo : EIATTR_FRAME_SIZE
	.align		4
.L_21:
        /*0018*/ 	.byte	0x04, 0x11
        /*001a*/ 	.short	(.L_23 - .L_22)
	.align		4
.L_22:
        /*001c*/ 	.word	index@($__internal_2_$__cuda_sm10x_tcgen05_guardrail_trap_unallocated_columns_being_dealloced)
        /*0020*/ 	.word	0x00000000


	//----- nvinfo : EIATTR_FRAME_SIZE
	.align		4
.L_23:
        /*0024*/ 	.byte	0x04, 0x11
        /*0026*/ 	.short	(.L_25 - .L_24)
	.align		4
.L_24:
        /*0028*/ 	.word	index@($__internal_1_$__cuda_sm10x_tcgen05_guardrail_trap_phase_invalid_during_alloc)
        /*002c*/ 	.word	0x00000000


	//----- nvinfo : EIATTR_FRAME_SIZE
	.align		4
.L_25:
        /*0030*/ 	.byte	0x04, 0x11
        /*0032*/ 	.short	(.L_27 - .L_26)
	.align		4
.L_26:
        /*0034*/ 	.word	index@($__internal_0_$__cuda_sm10x_tcgen05_guardrail_trap_col_being_dealloced_not_returned_by_alloc)
        /*0038*/ 	.word	0x00000000


	//----- nvinfo : EIATTR_FRAME_SIZE
	.align		4
.L_27:
        /*003c*/ 	.byte	0x04, 0x11
        /*003e*/ 	.short	(.L_29 - .L_28)
	.align		4
.L_28:
        /*0040*/ 	.word	index@(_ZN7cutlass13device_kernelINS_4gemm6kernel13GemmUniversalIN4cute5tupleIJiiiiEEENS1_10collective13CollectiveMmaINS1_35MainloopSm100TmaUmmaWarpSpecializedILi10ELi2ELi4ENS5_IJNS4_1CILi2EEENSA_ILi1EEESC_EEEEENS5_IJNSA_ILi256EEENSA_ILi64EEESG_EEENS_6half_tENS5_IJlSC_lEEESI_SJ_NS4_8TiledMMAINS4_8MMA_AtomIJNS4_26SM100_MMA_F16BF16_2x1SM_SSISI_SI_fLi256ELi64ELNS4_4UMMA5MajorE0ELSO_0ELNSN_7ScaleInE0ELSP_0EEEEEENS4_6LayoutINS5_IJSC_SC_SC_EEENS5_IJNSA_ILi0EEESU_SU_EEEEENS5_IJNS4_10UnderscoreESX_SX_EEEEENS4_18SM100_TMA_2SM_LOADENS4_14ComposedLayoutINS4_7SwizzleILi3ELi4ELi3EEENS4_18smem_ptr_flag_bitsILi16EEENSS_INS5_IJNSA_ILi8EEESG_EEENS5_IJSG_SC_EEEEEEEvNS4_8identityES10_S1A_vS1B_EENS_8epilogue10collective18CollectiveEpilogueINS1D_23Sm100TmaWarpSpecializedILi3ELi2ELi32ELb1ELb0EEEJNS5_IJNSA_ILi128EEESG_SG_EEENS5_IJNSS_IS1I_SC_EENSS_INSA_ILi32EEESC_EEEEESI_SJ_SI_SJ_NS1D_6fusion15FusionCallbacksIS1H_NS1O_13LinCombEltActINS1D_6thread4SiLuESI_fSI_fLNS_15FloatRoundStyleE2EEES1J_S1N_JEEENS4_5SM1004TMEM4LOAD26SM100_TMEM_LOAD_32dp32b32xENS4_13SM90_TMA_LOADENS11_INS12_ILi2ELi4ELi3EEES15_NSS_INS5_IJS16_S1L_EEENS5_IJS1L_SC_EEEEEEENS4_39AutoVectorizingCopyWithAssumedAlignmentILi128EEENS4_14SM90_TMA_STOREES25_S27_S27_EEEvvEEEEvNT_6ParamsE)
        /*0044*/ 	.word	0x00000000


	//----- nvinfo : EIATTR_MIN_STACK_SIZE
	.align		4
.L_29:
        /*0048*/ 	.byte	0x04, 0x12
        /*004a*/ 	.short	(.L_31 - .L_30)
	.align		4
.L_30:
        /*004c*/ 	.word	index@(_ZN7cutlass13device_kernelINS_4gemm6kernel13GemmUniversalIN4cute5tupleIJiiiiEEENS1_10collective13CollectiveMmaINS1_35MainloopSm100TmaUmmaWarpSpecializedILi10ELi2ELi4ENS5_IJNS4_1CILi2EEENSA_ILi1EEESC_EEEEENS5_IJNSA_ILi256EEENSA_ILi64EEESG_EEENS_6half_tENS5_IJlSC_lEEESI_SJ_NS4_8TiledMMAINS4_8MMA_AtomIJNS4_26SM100_MMA_F16BF16_2x1SM_SSISI_SI_fLi256ELi64ELNS4_4UMMA5MajorE0ELSO_0ELNSN_7ScaleInE0ELSP_0EEEEEENS4_6LayoutINS5_IJSC_SC_SC_EEENS5_IJNSA_ILi0EEESU_SU_EEEEENS5_IJNS4_10UnderscoreESX_SX_EEEEENS4_18SM100_TMA_2SM_LOADENS4_14ComposedLayoutINS4_7SwizzleILi3ELi4ELi3EEENS4_18smem_ptr_flag_bitsILi16EEENSS_INS5_IJNSA_ILi8EEESG_EEENS5_IJSG_SC_EEEEEEEvNS4_8identityES10_S1A_vS1B_EENS_8epilogue10collective18CollectiveEpilogueINS1D_23Sm100TmaWarpSpecializedILi3ELi2ELi32ELb1ELb0EEEJNS5_IJNSA_ILi128EEESG_SG_EEENS5_IJNSS_IS1I_SC_EENSS_INSA_ILi32EEESC_EEEEESI_SJ_SI_SJ_NS1D_6fusion15FusionCallbacksIS1H_NS1O_13LinCombEltActINS1D_6thread4SiLuESI_fSI_fLNS_15FloatRoundStyleE2EEES1J_S1N_JEEENS4_5SM1004TMEM4LOAD26SM100_TMEM_LOAD_32dp32b32xENS4_13SM90_TMA_LOADENS11_INS12_ILi2ELi4ELi3EEES15_NSS_INS5_IJS16_S1L_EEENS5_IJS1L_SC_EEEEEEENS4_39AutoVectorizingCopyWithAssumedAlignmentILi128EEENS4_14SM90_TMA_STOREES25_S27_S27_EEEvvEEEEvNT_6ParamsE)
        /*0050*/ 	.word	0x00000000
.L_31:


//--------------------- .nv.compat                --------------------------
	.section	.nv.compat,"",@"SHT_CUDA_COMPAT_INFO"
	.align	4
        /*0000*/ 	.byte	0x02, 0x09, 0x01, 0x00, 0x02, 0x02, 0x02, 0x00, 0x02, 0x05, 0x05, 0x00, 0x03, 0x07, 0x01, 0x01
        /*0010*/ 	.byte	0x02, 0x03, 0x01, 0x00, 0x02, 0x06, 0x01, 0x00, 0x04, 0x0b, 0x08, 0x00, 0x09, 0x00, 0x00, 0x00
        /*0020*/ 	.byte	0x00, 0x00, 0x00, 0x00


//--------------------- .nv.info._ZN7cutlass13device_kernelINS_4gemm6kernel13GemmUniversalIN4cute5tupleIJiiiiEEENS1_10collective13CollectiveMmaINS1_35MainloopSm100TmaUmmaWarpSpecializedILi10ELi2ELi4ENS5_IJNS4_1CILi2EEENSA_ILi1EEESC_EEEEENS5_IJNSA_ILi256EEENSA_ILi64EEESG_EEENS_6half_tENS5_IJlSC_lEEESI_SJ_NS4_8TiledMMAINS4_8MMA_AtomIJNS4_26SM100_MMA_F16BF16_2x1SM_SSISI_SI_fLi256ELi64ELNS4_4UMMA5MajorE0ELSO_0ELNSN_7ScaleInE0ELSP_0EEEEEENS4_6LayoutINS5_IJSC_SC_SC_EEENS5_IJNSA_ILi0EEESU_SU_EEEEENS5_IJNS4_10UnderscoreESX_SX_EEEEENS4_18SM100_TMA_2SM_LOADENS4_14ComposedLayoutINS4_7SwizzleILi3ELi4ELi3EEENS4_18smem_ptr_flag_bitsILi16EEENSS_INS5_IJNSA_ILi8EEESG_EEENS5_IJSG_SC_EEEEEEEvNS4_8identityES10_S1A_vS1B_EENS_8epilogue10collective18CollectiveEpilogueINS1D_23Sm100TmaWarpSpecializedILi3ELi2ELi32ELb1ELb0EEEJNS5_IJNSA_ILi128EEESG_SG_EEENS5_IJNSS_IS1I_SC_EENSS_INSA_ILi32EEESC_EEEEESI_SJ_SI_SJ_NS1D_6fusion15FusionCallbacksIS1H_NS1O_13LinCombEltActINS1D_6thread4SiLuESI_fSI_fLNS_15FloatRoundStyleE2EEES1J_S1N_JEEENS4_5SM1004TMEM4LOAD26SM100_TMEM_LOAD_32dp32b32xENS4_13SM90_TMA_LOADENS11_INS12_ILi2ELi4ELi3EEES15_NSS_INS5_IJS16_S1L_EEENS5_IJS1L_SC_EEEEEEENS4_39AutoVectorizingCopyWithAssumedAlignmentILi128EEENS4_14SM90_TMA_STOREES25_S27_S27_EEEvvEEEEvNT_6ParamsE --------------------------
	.section	.nv.info._ZN7cutlass13device_kernelINS_4gemm6kernel13GemmUniversalIN4cute5tupleIJiiiiEEENS1_10collective13CollectiveMmaINS1_35MainloopSm100TmaUmmaWarpSpecializedILi10ELi2ELi4ENS5_IJNS4_1CILi2EEENSA_ILi1EEESC_EEEEENS5_IJNSA_ILi256EEENSA_ILi64EEESG_EEENS_6half_tENS5_IJlSC_lEEESI_SJ_NS4_8TiledMMAINS4_8MMA_AtomIJNS4_26SM100_MMA_F16BF16_2x1SM_SSISI_SI_fLi256ELi64ELNS4_4UMMA5MajorE0ELSO_0ELNSN_7ScaleInE0ELSP_0EEEEEENS4_6LayoutINS5_IJSC_SC_SC_EEENS5_IJNSA_ILi0EEESU_SU_EEEEENS5_IJNS4_10UnderscoreESX_SX_EEEEENS4_18SM100_TMA_2SM_LOADENS4_14ComposedLayoutINS4_7SwizzleILi3ELi4ELi3EEENS4_18smem_ptr_flag_bitsILi16EEENSS_INS5_IJNSA_ILi8EEESG_EEENS5_IJSG_SC_EEEEEEEvNS4_8identityES10_S1A_vS1B_EENS_8epilogue10collective18CollectiveEpilogueINS1D_23Sm100TmaWarpSpecializedILi3ELi2ELi32ELb1ELb0EEEJNS5_IJNSA_ILi128EEESG_SG_EEENS5_IJNSS_IS1I_SC_EENSS_INSA_ILi32EEESC_EEEEESI_SJ_SI_SJ_NS1D_6fusion15FusionCallbacksIS1H_NS1O_13LinCombEltActINS1D_6thread4SiLuESI_fSI_fLNS_15FloatRoundStyleE2EEES1J_S1N_JEEENS4_5SM1004TMEM4LOAD26SM100_TMEM_LOAD_32dp32b32xENS4_13SM90_TMA_LOADENS11_INS12_ILi2ELi4ELi3EEES15_NSS_INS5_IJS16_S1L_EEENS5_IJS1L_SC_EEEEEEENS4_39AutoVectorizingCopyWithAssumedAlignmentILi128EEENS4_14SM90_TMA_STOREES25_S27_S27_EEEvvEEEEvNT_6ParamsE,"",@"SHT_CUDA_INFO"
	.sectionflags	@""
	.align	4


	//----- nvinfo : EIATTR_CUDA_API_VERSION
	.align		4
        /*0000*/ 	.byte	0x04, 0x37
        /*0002*/ 	.short	(.L_33 - .L_32)
.L_32:
        /*0004*/ 	.word	0x00000082


	//----- nvinfo : EIATTR_KPARAM_INFO
	.align		4
.L_33:
        /*0008*/ 	.byte	0x04, 0x17
        /*000a*/ 	.short	(.L_35 - .L_34)
.L_34:
        /*000c*/ 	.word	0x00000000
        /*0010*/ 	.short	0x0000
        /*0012*/ 	.short	0x0000
        /*0014*/ 	.byte	0x00, 0xf0, 0x01, 0x20


	//----- nvinfo : EIATTR_AT_ENTRY_FRAGMENTS
	.align		4
.L_35:
        /*0018*/ 	.byte	0x04, 0x4f
        /*001a*/ 	.short	(.L_37 - .L_36)


	//   ....[0]....
.L_36:
        /*001c*/ 	.word	0x00000007


	//----- nvinfo : EIATTR_RESERVED_SMEM_USED
	.align		4
.L_37:
        /*0020*/ 	.byte	0x01, 0x41
	.zero		2


	//----- nvinfo : EIATTR_SPARSE_MMA_MASK
	.align		4
        /*0024*/ 	.byte	0x03, 0x50
        /*0026*/ 	.short	0x0000


	//----- nvinfo : EIATTR_TCGEN05_2CTA_USED
	.align		4
        /*0028*/ 	.byte	0x01, 0x52
	.zero		2


	//----- nvinfo : EIATTR_MAXREG_COUNT
	.align		4
        /*002c*/ 	.byte	0x03, 0x1b
        /*002e*/ 	.short	0x00ff


	//----- nvinfo : EIATTR_NUM_BARRIERS
	.align		4
        /*0030*/ 	.byte	0x02, 0x4c
        /*0032*/ 	.byte	0x07
	.zero		1


	//----- nvinfo : EIATTR_EXTERNS
	.align		4
        /*0034*/ 	.byte	0x04, 0x0f
        /*0036*/ 	.short	(.L_39 - .L_38)


	//   ....[0]....
	.align		4
.L_38:
        /*0038*/ 	.word	index@(__assertfail)


	//----- nvinfo : EIATTR_MERCURY_ISA_VERSION
	.align		4
.L_39:
        /*003c*/ 	.byte	0x03, 0x5f
        /*003e*/ 	.short	0x0101


	//----- nvinfo : EIATTR_INT_WARP_WIDE_INSTR_OFFSETS
	.align		4
        /*0040*/ 	.byte	0x04, 0x31
        /*0042*/ 	.short	(.L_41 - .L_40)


	//   ....[0]....
.L_40:
        /*0044*/ 	.word	0x00000db0


	//   ....[1]....
        /*0048*/ 	.word	0x00000e50


	//   ....[2]....
        /*004c*/ 	.word	0x000021a0


	//   ....[3]....
        /*0050*/ 	.word	0x000043d0


	//   ....[4]....
        /*0054*/ 	.word	0x00004400


	//   ....[5]....
        /*0058*/ 	.word	0x00004450


	//   ....[6]....
        /*005c*/ 	.word	0x00004d40


	//   ....[7]....
        /*0060*/ 	.word	0x00004d60


	//   ....[8]....
        /*0064*/ 	.word	0x00005030


	//   ....[9]....
        /*0068*/ 	.word	0x00005160


	//----- nvinfo : EIATTR_COOP_GROUP_MASK_REGIDS
	.align		4
.L_41:
        /*006c*/ 	.byte	0x04, 0x29
        /*006e*/ 	.short	(.L_43 - .L_42)


	//   ....[0]....
.L_42:
        /*0070*/ 	.word	0xffffffff


	//   ....[1]....
        /*0074*/ 	.word	0xffffffff


	//   ....[2]....
        /*0078*/ 	.word	0xffffffff


	//   ....[3]....
        /*007c*/ 	.word	0xffffffff


	//   ....[4]....
        /*0080*/ 	.word	0xffffffff


	//   ....[5]....
        /*0084*/ 	.word	0xffffffff


	//   ....[6]....
        /*0088*/ 	.word	0xffffffff


	//   ....[7]....
        /*008c*/ 	.word	0xffffffff


	//   ....[8]....
        /*0090*/ 	.word	0xffffffff


	//   ....[9]....
        /*0094*/ 	.word	0xffffffff


	//   ....[10]....
        /*0098*/ 	.word	0xffffffff


	//   ....[11]....
        /*009c*/ 	.word	0xffffffff


	//   ....[12]....
        /*00a0*/ 	.word	0xffffffff


	//   ....[13]....
        /*00a4*/ 	.word	0xffffffff


	//----- nvinfo : EIATTR_COOP_GROUP_INSTR_OFFSETS
	.align		4
.L_43:
        /*00a8*/ 	.byte	0x04, 0x28
        /*00aa*/ 	.short	(.L_45 - .L_44)


	//   ....[0]....
.L_44:
        /*00ac*/ 	.word	0x000000c0


	//   ....[1]....
        /*00b0*/ 	.word	0x000004d0


	//   ....[2]....
        /*00b4*/ 	.word	0x00000740


	//   ....[3]....
        /*00b8*/ 	.word	0x000008b0


	//   ....[4]....
        /*00bc*/ 	.word	0x000009a0


	//   ....[5]....
        /*00c0*/ 	.word	0x00000b00


	//   ....[6]....
        /*00c4*/ 	.word	0x00000c90


	//   ....[7]....
        /*00c8*/ 	.word	0x00000ed0


	//   ....[8]....
        /*00cc*/ 	.word	0x00002080


	//   ....[9]....
        /*00d0*/ 	.word	0x000031c0


	//   ....[10]....
        /*00d4*/ 	.word	0x00003690


	//   ....[11]....
        /*00d8*/ 	.word	0x000036c0


	//   ....[12]....
        /*00dc*/ 	.word	0x000042e0


	//   ....[13]....
        /*00e0*/ 	.word	0x000044f0


	//----- nvinfo : EIATTR_VRC_CTA_INIT_COUNT
	.align		4
.L_45:
        /*00e4*/ 	.byte	0x02, 0x4a
        /*00e6*/ 	.byte	0x80
	.zero		1


	//----- nvinfo : EIATTR_SYSCALL_OFFSETS
	.align		4
        /*00e8*/ 	.byte	0x04, 0x46
        /*00ea*/ 	.short	(.L_47 - .L_46)


	//   ....[0]....
.L_46:
        /*00ec*/ 	.word	0x00005ca0


	//   ....[1]....
        /*00f0*/ 	.word	0x00005d90


	//   ....[2]....
        /*00f4*/ 	.word	0x00006790


	//----- nvinfo : EIATTR_MBARRIER_INSTR_OFFSETS
	.align		4
.L_47:
        /*00f8*/ 	.byte	0x04, 0x39
        /*00fa*/ 	.short	(.L_49 - .L_48)


	//   ....[0]....
.L_48:
        /*00fc*/ 	.word	0x000005e0
        /*0100*/ 	.word	0x000000ff
        /*0104*/ 	.word	0x00000000
        /*0108*/ 	.short	0x0100
        /*010a*/ 	.byte	0x09
	.zero		1


	//   ....[1]....
        /*010c*/ 	.word	0x000005f0
        /*0110*/ 	.word	0x000000ff
        /*0114*/ 	.word	0x00000050
        /*0118*/ 	.short	0x0100
        /*011a*/ 	.byte	0x09
	.zero		1


	//   ....[2]....
        /*011c*/ 	.word	0x00000600
        /*0120*/ 	.word	0x000000ff
        /*0124*/ 	.word	0x00000008
        /*0128*/ 	.short	0x0100
        /*012a*/ 	.byte	0x09
	.zero		1


	//   ....[3]....
        /*012c*/ 	.word	0x00000610
        /*0130*/ 	.word	0x000000ff
        /*0134*/ 	.word	0x00000058
        /*0138*/ 	.short	0x0100
        /*013a*/ 	.byte	0x09
	.zero		1


	//   ....[4]....
        /*013c*/ 	.word	0x00000620
        /*0140*/ 	.word	0x000000ff
        /*0144*/ 	.word	0x00000010
        /*0148*/ 	.short	0x0100
        /*014a*/ 	.byte	0x09
	.zero		1


	//   ....[5]....
        /*014c*/ 	.word	0x00000630
        /*0150*/ 	.word	0x000000ff
        /*0154*/ 	.word	0x00000060
        /*0158*/ 	.short	0x0100
        /*015a*/ 	.byte	0x09
	.zero		1


	//   ....[6]....
        /*015c*/ 	.word	0x00000640
        /*0160*/ 	.word	0x000000ff
        /*0164*/ 	.word	0x00000018
        /*0168*/ 	.short	0x0100
        /*016a*/ 	.byte	0x09
	.zero		1


	//   ....[7]....
        /*016c*/ 	.word	0x00000650
        /*0170*/ 	.word	0x000000ff
        /*0174*/ 	.word	0x00000068
        /*0178*/ 	.short	0x0100
        /*017a*/ 	.byte	0x09
	.zero		1


	//   ....[8]....
        /*017c*/ 	.word	0x00000660
        /*0180*/ 	.word	0x000000ff
        /*0184*/ 	.word	0x00000020
        /*0188*/ 	.short	0x0100
        /*018a*/ 	.byte	0x09
	.zero		1


	//   ....[9]....
        /*018c*/ 	.word	0x00000670
        /*0190*/ 	.word	0x000000ff
        /*0194*/ 	.word	0x00000070
        /*0198*/ 	.short	0x0100
        /*019a*/ 	.byte	0x09
	.zero		1


	//   ....[10]....
        /*019c*/ 	.word	0x00000680
        /*01a0*/ 	.word	0x000000ff
        /*01a4*/ 	.word	0x00000028
        /*01a8*/ 	.short	0x0100
        /*01aa*/ 	.byte	0x09
	.zero		1


	//   ....[11]....
        /*01ac*/ 	.word	0x00000690
        /*01b0*/ 	.word	0x000000ff
        /*01b4*/ 	.word	0x00000078
        /*01b8*/ 	.short	0x0100
        /*01ba*/ 	.byte	0x09
	.zero		1


	//   ....[12]....
        /*01bc*/ 	.word	0x000006a0
        /*01c0*/ 	.word	0x000000ff
        /*01c4*/ 	.word	0x00000030
        /*01c8*/ 	.short	0x0100
        /*01ca*/ 	.byte	0x09
	.zero		1


	//   ....[13]....
        /*01cc*/ 	.word	0x000006b0
        /*01d0*/ 	.word	0x000000ff
        /*01d4*/ 	.word	0x00000080
        /*01d8*/ 	.short	0x0100
        /*01da*/ 	.byte	0x09
	.zero		1


	//   ....[14]....
        /*01dc*/ 	.word	0x000006c0
        /*01e0*/ 	.word	0x000000ff
        /*01e4*/ 	.word	0x00000038
        /*01e8*/ 	.short	0x0100
        /*01ea*/ 	.byte	0x09
	.zero		1


	//   ....[15]....
        /*01ec*/ 	.word	0x000006d0
        /*01f0*/ 	.word	0x000000ff
        /*01f4*/ 	.word	0x00000088
        /*01f8*/ 	.short	0x0100
        /*01fa*/ 	.byte	0x09
	.zero		1


	//   ....[16]....
        /*01fc*/ 	.word	0x000006e0
        /*0200*/ 	.word	0x000000ff
        /*0204*/ 	.word	0x00000040
        /*0208*/ 	.short	0x0100
        /*020a*/ 	.byte	0x09
	.zero		1


	//   ....[17]....
        /*020c*/ 	.word	0x000006f0
        /*0210*/ 	.word	0x000000ff
        /*0214*/ 	.word	0x00000090
        /*0218*/ 	.short	0x0100
        /*021a*/ 	.byte	0x09
	.zero		1


	//   ....[18]....
        /*021c*/ 	.word	0x00000700
        /*0220*/ 	.word	0x000000ff
        /*0224*/ 	.word	0x00000048
        /*0228*/ 	.short	0x0100
        /*022a*/ 	.byte	0x09
	.zero		1


	//   ....[19]....
        /*022c*/ 	.word	0x00000710
        /*0230*/ 	.word	0x000000ff
        /*0234*/ 	.word	0x00000098
        /*0238*/ 	.short	0x0100
        /*023a*/ 	.byte	0x09
	.zero		1


	//   ....[20]....
        /*023c*/ 	.word	0x00000840
        /*0240*/ 	.word	0x000000ff
        /*0244*/ 	.word	0x000000a0
        /*0248*/ 	.short	0x0100
        /*024a*/ 	.byte	0x0a
	.zero		1


	//   ....[21]....
        /*024c*/ 	.word	0x00000850
        /*0250*/ 	.word	0x000000ff
        /*0254*/ 	.word	0x000000b8
        /*0258*/ 	.short	0x0100
        /*025a*/ 	.byte	0x0a
	.zero		1


	//   ....[22]....
        /*025c*/ 	.word	0x00000860
        /*0260*/ 	.word	0x000000ff
        /*0264*/ 	.word	0x000000a8
        /*0268*/ 	.short	0x0100
        /*026a*/ 	.byte	0x0a
	.zero		1


	//   ....[23]....
        /*026c*/ 	.word	0x00000870
        /*0270*/ 	.word	0x000000ff
        /*0274*/ 	.word	0x000000c0
        /*0278*/ 	.short	0x0100
        /*027a*/ 	.byte	0x0a
	.zero		1


	//   ....[24]....
        /*027c*/ 	.word	0x00000880
        /*0280*/ 	.word	0x000000ff
        /*0284*/ 	.word	0x000000b0
        /*0288*/ 	.short	0x0100
        /*028a*/ 	.byte	0x0a
	.zero		1


	//   ....[25]....
        /*028c*/ 	.word	0x00000890
        /*0290*/ 	.word	0x000000ff
        /*0294*/ 	.word	0x000000c8
        /*0298*/ 	.short	0x0100
        /*029a*/ 	.byte	0x0a
	.zero		1


	//   ....[26]....
        /*029c*/ 	.word	0x00000970
        /*02a0*/ 	.word	0x000000ff
        /*02a4*/ 	.word	0x000000d0
        /*02a8*/ 	.short	0x0100
        /*02aa*/ 	.byte	0x09
	.zero		1


	//   ....[27]....
        /*02ac*/ 	.word	0x00000980
        /*02b0*/ 	.word	0x000000ff
        /*02b4*/ 	.word	0x000000d8
        /*02b8*/ 	.short	0x0100
        /*02ba*/ 	.byte	0x09
	.zero		1


	//   ....[28]....
        /*02bc*/ 	.word	0x00000ab0
        /*02c0*/ 	.word	0x000000ff
        /*02c4*/ 	.word	0x000000e0
        /*02c8*/ 	.short	0x0100
        /*02ca*/ 	.byte	0x09
	.zero		1


	//   ....[29]....
        /*02cc*/ 	.word	0x00000ac0
        /*02d0*/ 	.word	0x000000ff
        /*02d4*/ 	.word	0x000000f0
        /*02d8*/ 	.short	0x0100
        /*02da*/ 	.byte	0x09
	.zero		1


	//   ....[30]....
        /*02dc*/ 	.word	0x00000ad0
        /*02e0*/ 	.word	0x000000ff
        /*02e4*/ 	.word	0x000000e8
        /*02e8*/ 	.short	0x0100
        /*02ea*/ 	.byte	0x09
	.zero		1


	//   ....[31]....
        /*02ec*/ 	.word	0x00000ae0
        /*02f0*/ 	.word	0x000000ff
        /*02f4*/ 	.word	0x000000f8
        /*02f8*/ 	.short	0x0100
        /*02fa*/ 	.byte	0x09
	.zero		1


	//   ....[32]....
        /*02fc*/ 	.word	0x00000c00
        /*0300*/ 	.word	0x000000ff
        /*0304*/ 	.word	0x00000100
        /*0308*/ 	.short	0x0100
        /*030a*/ 	.byte	0x0a
	.zero		1


	//   ....[33]....
        /*030c*/ 	.word	0x00000c10
        /*0310*/ 	.word	0x000000ff
        /*0314*/ 	.word	0x00000120
        /*0318*/ 	.short	0x0100
        /*031a*/ 	.byte	0x0a
	.zero		1


	//   ....[34]....
        /*031c*/ 	.word	0x00000c20
        /*0320*/ 	.word	0x000000ff
        /*0324*/ 	.word	0x00000108
        /*0328*/ 	.short	0x0100
        /*032a*/ 	.byte	0x0a
	.zero		1


	//   ....[35]....
        /*032c*/ 	.word	0x00000c30
        /*0330*/ 	.word	0x000000ff
        /*0334*/ 	.word	0x00000128
        /*0338*/ 	.short	0x0100
        /*033a*/ 	.byte	0x0a
	.zero		1


	//   ....[36]....
        /*033c*/ 	.word	0x00000c40
        /*0340*/ 	.word	0x000000ff
        /*0344*/ 	.word	0x00000110
        /*0348*/ 	.short	0x0100
        /*034a*/ 	.byte	0x0a
	.zero		1


	//   ....[37]....
        /*034c*/ 	.word	0x00000c50
        /*0350*/ 	.word	0x000000ff
        /*0354*/ 	.word	0x00000130
        /*0358*/ 	.short	0x0100
        /*035a*/ 	.byte	0x0a
	.zero		1


	//   ....[38]....
        /*035c*/ 	.word	0x00000c60
        /*0360*/ 	.word	0x000000ff
        /*0364*/ 	.word	0x00000118
        /*0368*/ 	.short	0x0100
        /*036a*/ 	.byte	0x0a
	.zero		1


	//   ....[39]....
        /*036c*/ 	.word	0x00000c70
        /*0370*/ 	.word	0x000000ff
        /*0374*/ 	.word	0x00000138
        /*0378*/ 	.short	0x0100
        /*037a*/ 	.byte	0x0a
	.zero		1


	//   ....[40]....
        /*037c*/ 	.word	0x00000d60
        /*0380*/ 	.word	0x000000ff
        /*0384*/ 	.word	0x00000140
        /*0388*/ 	.short	0x0100
        /*038a*/ 	.byte	0x09
	.zero		1


	//   ....[41]....
        /*038c*/ 	.word	0x00000d70
        /*0390*/ 	.word	0x000000ff
        /*0394*/ 	.word	0x00000150
        /*0398*/ 	.short	0x0100
        /*039a*/ 	.byte	0x09
	.zero		1


	//   ....[42]....
        /*039c*/ 	.word	0x00000d80
        /*03a0*/ 	.word	0x000000ff
        /*03a4*/ 	.word	0x00000148
        /*03a8*/ 	.short	0x0100
        /*03aa*/ 	.byte	0x09
	.zero		1


	//   ....[43]....
        /*03ac*/ 	.word	0x00000d90
        /*03b0*/ 	.word	0x000000ff
        /*03b4*/ 	.word	0x00000158
        /*03b8*/ 	.short	0x0100
        /*03ba*/ 	.byte	0x09
	.zero		1


	//   ....[44]....
        /*03bc*/ 	.word	0x00000e80
        /*03c0*/ 	.word	0x000000ff
        /*03c4*/ 	.word	0x00000160
        /*03c8*/ 	.short	0x0100
        /*03ca*/ 	.byte	0x08
	.zero		1


	//   ....[45]....
        /*03cc*/ 	.word	0x00001870
        /*03d0*/ 	.word	0x00000002
        /*03d4*/ 	.word	0x00000150
        /*03d8*/ 	.short	0x010a
        /*03da*/ 	.byte	0xff
	.zero		1


	//   ....[46]....
        /*03dc*/ 	.word	0x000018a0
        /*03e0*/ 	.word	0x00000002
        /*03e4*/ 	.word	0x00000140
        /*03e8*/ 	.short	0x0101
        /*03ea*/ 	.byte	0xff
	.zero		1


	//   ....[47]....
        /*03ec*/ 	.word	0x00001970
        /*03f0*/ 	.word	0x000000ff
        /*03f4*/ 	.word	0x00000050
        /*03f8*/ 	.short	0x010a
        /*03fa*/ 	.byte	0x08
	.zero		1


	//   ....[48]....
        /*03fc*/ 	.word	0x00001a70
        /*0400*/ 	.word	0x000000ff
        /*0404*/ 	.word	0x00000050
        /*0408*/ 	.short	0x010a
        /*040a*/ 	.byte	0x21
	.zero		1


	//   ....[49]....
        /*040c*/ 	.word	0x00001c20
        /*0410*/ 	.word	0x000000ff
        /*0414*/ 	.word	0x00000050
        /*0418*/ 	.short	0x010a
        /*041a*/ 	.byte	0x08
	.zero		1


	//   ....[50]....
        /*041c*/ 	.word	0x00001d40
        /*0420*/ 	.word	0x000000ff
        /*0424*/ 	.word	0x000000d8
        /*0428*/ 	.short	0x0101
        /*042a*/ 	.byte	0x05
	.zero		1


	//   ....[51]....
        /*042c*/ 	.word	0x00001d50
        /*0430*/ 	.word	0x000000ff
        /*0434*/ 	.word	0x00000050
        /*0438*/ 	.short	0x010a
        /*043a*/ 	.byte	0x08
	.zero		1


	//   ....[52]....
        /*043c*/ 	.word	0x00001dd0
        /*0440*/ 	.word	0x000000ff
        /*0444*/ 	.word	0x00000050
        /*0448*/ 	.short	0x010a
        /*044a*/ 	.byte	0x11
	.zero		1


	//   ....[53]....
        /*044c*/ 	.word	0x00001f60
        /*0450*/ 	.word	0x000000ff
        /*0454*/ 	.word	0x00000050
        /*0458*/ 	.short	0x010a
        /*045a*/ 	.byte	0x08
	.zero		1


	//   ....[54]....
        /*045c*/ 	.word	0x000020b0
        /*0460*/ 	.word	0x00000002
        /*0464*/ 	.word	0x000000e0
        /*0468*/ 	.short	0x010a
        /*046a*/ 	.byte	0xff
	.zero		1


	//   ....[55]....
        /*046c*/ 	.word	0x00002170
        /*0470*/ 	.word	0x00000002
        /*0474*/ 	.word	0x00000000
        /*0478*/ 	.short	0x0101
        /*047a*/ 	.byte	0xff
	.zero		1


	//   ....[56]....
        /*047c*/ 	.word	0x000026d0
        /*0480*/ 	.word	0x000000ff
        /*0484*/ 	.word	0x00000000
        /*0488*/ 	.short	0x010a
        /*048a*/ 	.byte	0x04
	.zero		1


	//   ....[57]....
        /*048c*/ 	.word	0x00002760
        /*0490*/ 	.word	0x000000ff
        /*0494*/ 	.word	0x00000000
        /*0498*/ 	.short	0x010a
        /*049a*/ 	.byte	0x04
	.zero		1


	//   ....[58]....
        /*049c*/ 	.word	0x000027f0
        /*04a0*/ 	.word	0x000000ff
        /*04a4*/ 	.word	0x00000000
        /*04a8*/ 	.short	0x010a
        /*04aa*/ 	.byte	0x04
	.zero		1


	//   ....[59]....
        /*04ac*/ 	.word	0x00002880
        /*04b0*/ 	.word	0x000000ff
        /*04b4*/ 	.word	0x00000000
        /*04b8*/ 	.short	0x010a
        /*04ba*/ 	.byte	0x04
	.zero		1


	//   ....[60]....
        /*04bc*/ 	.word	0x00002910
        /*04c0*/ 	.word	0x000000ff
        /*04c4*/ 	.word	0x00000000
        /*04c8*/ 	.short	0x010a
        /*04ca*/ 	.byte	0x04
	.zero		1


	//   ....[61]....
        /*04cc*/ 	.word	0x000029a0
        /*04d0*/ 	.word	0x000000ff
        /*04d4*/ 	.word	0x00000000
        /*04d8*/ 	.short	0x010a
        /*04da*/ 	.byte	0x04
	.zero		1


	//   ....[62]....
        /*04dc*/ 	.word	0x00002a30
        /*04e0*/ 	.word	0x000000ff
        /*04e4*/ 	.word	0x00000000
        /*04e8*/ 	.short	0x010a
        /*04ea*/ 	.byte	0x04
	.zero		1


	//   ....[63]....
        /*04ec*/ 	.word	0x00002ac0
        /*04f0*/ 	.word	0x000000ff
        /*04f4*/ 	.word	0x00000000
        /*04f8*/ 	.short	0x010a
        /*04fa*/ 	.byte	0x04
	.zero		1


	//   ....[64]....
        /*04fc*/ 	.word	0x00002b50
        /*0500*/ 	.word	0x000000ff
        /*0504*/ 	.word	0x00000000
        /*0508*/ 	.short	0x010a
        /*050a*/ 	.byte	0x04
	.zero		1


	//   ....[65]....
        /*050c*/ 	.word	0x00002bf0
        /*0510*/ 	.word	0x00000000
        /*0514*/ 	.word	0x00000000
        /*0518*/ 	.short	0x010a
        /*051a*/ 	.byte	0xff
	.zero		1


	//   ....[66]....
        /*051c*/ 	.word	0x00002d20
        /*0520*/ 	.word	0x00000000
        /*0524*/ 	.word	0x00000140
        /*0528*/ 	.short	0x010a
        /*052a*/ 	.byte	0xff
	.zero		1


	//   ....[67]....
        /*052c*/ 	.word	0x00002d90
        /*0530*/ 	.word	0x00000000
        /*0534*/ 	.word	0x00000000
        /*0538*/ 	.short	0x0101
        /*053a*/ 	.byte	0xff
	.zero		1


	//   ....[68]....
        /*053c*/ 	.word	0x00002db0
        /*0540*/ 	.word	0x000000ff
        /*0544*/ 	.word	0x000000f0
        /*0548*/ 	.short	0x010a
        /*054a*/ 	.byte	0x05
	.zero		1


	//   ....[69]....
        /*054c*/ 	.word	0x00002ed0
        /*0550*/ 	.word	0x00000000
        /*0554*/ 	.word	0x000000e0
        /*0558*/ 	.short	0x010a
        /*055a*/ 	.byte	0xff
	.zero		1


	//   ....[70]....
        /*055c*/ 	.word	0x00002fd0
        /*0560*/ 	.word	0x00000000
        /*0564*/ 	.word	0x00000000
        /*0568*/ 	.short	0x0101
        /*056a*/ 	.byte	0xff
	.zero		1


	//   ....[71]....
        /*056c*/ 	.word	0x00003060
        /*0570*/ 	.word	0x000000ff
        /*0574*/ 	.word	0x000000f0
        /*0578*/ 	.short	0x0106
        /*057a*/ 	.byte	0x05
	.zero		1


	//   ....[72]....
        /*057c*/ 	.word	0x00003080
        /*0580*/ 	.word	0x000000ff
        /*0584*/ 	.word	0x000000f0
        /*0588*/ 	.short	0x010a
        /*058a*/ 	.byte	0x05
	.zero		1


	//   ....[73]....
        /*058c*/ 	.word	0x00003110
        /*0590*/ 	.word	0x000000ff
        /*0594*/ 	.word	0x000000f0
        /*0598*/ 	.short	0x0106
        /*059a*/ 	.byte	0x04
	.zero		1


	//   ....[74]....
        /*059c*/ 	.word	0x00003150
        /*05a0*/ 	.word	0x00000000
        /*05a4*/ 	.word	0x000000f0
        /*05a8*/ 	.short	0x010a
        /*05aa*/ 	.byte	0xff
	.zero		1


	//   ....[75]....
        /*05ac*/ 	.word	0x00003390
        /*05b0*/ 	.word	0x000000ff
        /*05b4*/ 	.word	0x00000008
        /*05b8*/ 	.short	0x010a
        /*05ba*/ 	.byte	0x07
	.zero		1


	//   ....[76]....
        /*05bc*/ 	.word	0x000033b0
        /*05c0*/ 	.word	0x000000ff
        /*05c4*/ 	.word	0x00000008
        /*05c8*/ 	.short	0x010a
        /*05ca*/ 	.byte	0x07
	.zero		1


	//   ....[77]....
        /*05cc*/ 	.word	0x00003540
        /*05d0*/ 	.word	0x000000ff
        /*05d4*/ 	.word	0x00000008
        /*05d8*/ 	.short	0x010a
        /*05da*/ 	.byte	0x07
	.zero		1


	//   ....[78]....
        /*05dc*/ 	.word	0x00003560
        /*05e0*/ 	.word	0x000000ff
        /*05e4*/ 	.word	0x00000008
        /*05e8*/ 	.short	0x010a
        /*05ea*/ 	.byte	0x07
	.zero		1


	//   ....[79]....
        /*05ec*/ 	.word	0x00003620
        /*05f0*/ 	.word	0x000000ff
        /*05f4*/ 	.word	0x00000000
        /*05f8*/ 	.short	0x0101
        /*05fa*/ 	.byte	0x04
	.zero		1


	//   ....[80]....
        /*05fc*/ 	.word	0x00003960
        /*0600*/ 	.word	0x00000000
        /*0604*/ 	.word	0x000000e0
        /*0608*/ 	.short	0x010a
        /*060a*/ 	.byte	0xff
	.zero		1


	//   ....[81]....
        /*060c*/ 	.word	0x00003a20
        /*0610*/ 	.word	0x00000000
        /*0614*/ 	.word	0x00000000
        /*0618*/ 	.short	0x0101
        /*061a*/ 	.byte	0xff
	.zero		1


	//   ....[82]....
        /*061c*/ 	.word	0x00003ae0
        /*0620*/ 	.word	0x000000ff
        /*0624*/ 	.word	0x00000000
        /*0628*/ 	.short	0x010a
        /*062a*/ 	.byte	0x08
	.zero		1


	//   ....[83]....
        /*062c*/ 	.word	0x00003af0
        /*0630*/ 	.word	0x000000ff
        /*0634*/ 	.word	0x00000120
        /*0638*/ 	.short	0x010a
        /*063a*/ 	.byte	0x09
	.zero		1


	//   ....[84]....
        /*063c*/ 	.word	0x00003ba0
        /*0640*/ 	.word	0x000000ff
        /*0644*/ 	.word	0x00000000
        /*0648*/ 	.short	0x010a
        /*064a*/ 	.byte	0x08
	.zero		1


	//   ....[85]....
        /*064c*/ 	.word	0x00003cd0
        /*0650*/ 	.word	0x000000ff
        /*0654*/ 	.word	0x00000000
        /*0658*/ 	.short	0x010a
        /*065a*/ 	.byte	0x1e
	.zero		1


	//   ....[86]....
        /*065c*/ 	.word	0x00003fd0
        /*0660*/ 	.word	0x000000ff
        /*0664*/ 	.word	0x00000000
        /*0668*/ 	.short	0x010a
        /*066a*/ 	.byte	0x08
	.zero		1


	//   ....[87]....
        /*066c*/ 	.word	0x00004060
        /*0670*/ 	.word	0x000000ff
        /*0674*/ 	.word	0x00000000
        /*0678*/ 	.short	0x010a
        /*067a*/ 	.byte	0x08
	.zero		1


	//   ....[88]....
        /*067c*/ 	.word	0x000040f0
        /*0680*/ 	.word	0x000000ff
        /*0684*/ 	.word	0x00000000
        /*0688*/ 	.short	0x010a
        /*068a*/ 	.byte	0x08
	.zero		1


	//   ....[89]....
        /*068c*/ 	.word	0x00004190
        /*0690*/ 	.word	0x00000000
        /*0694*/ 	.word	0x00000000
        /*0698*/ 	.short	0x010a
        /*069a*/ 	.byte	0xff
	.zero		1


	//   ....[90]....
        /*069c*/ 	.word	0x000041d0
        /*06a0*/ 	.word	0x00000000
        /*06a4*/ 	.word	0x00000000
        /*06a8*/ 	.short	0x010a
        /*06aa*/ 	.byte	0xff
	.zero		1


	//   ....[91]....
        /*06ac*/ 	.word	0x00004240
        /*06b0*/ 	.word	0x000000ff
        /*06b4*/ 	.word	0x00000000
        /*06b8*/ 	.short	0x0101
        /*06ba*/ 	.byte	0x06
	.zero		1


	//   ....[92]....
        /*06bc*/ 	.word	0x00004280
        /*06c0*/ 	.word	0x000000ff
        /*06c4*/ 	.word	0x00000160
        /*06c8*/ 	.short	0x010a
        /*06ca*/ 	.byte	0x07
	.zero		1


	//   ....[93]....
        /*06cc*/ 	.word	0x000042d0
        /*06d0*/ 	.word	0x000000ff
        /*06d4*/ 	.word	0x00000000
        /*06d8*/ 	.short	0x0101
        /*06da*/ 	.byte	0x06
	.zero		1


	//   ....[94]....
        /*06dc*/ 	.word	0x000046e0
        /*06e0*/ 	.word	0x00000000
        /*06e4*/ 	.word	0x000000e0
        /*06e8*/ 	.short	0x010a
        /*06ea*/ 	.byte	0xff
	.zero		1


	//   ....[95]....
        /*06ec*/ 	.word	0x000047a0
        /*06f0*/ 	.word	0x00000000
        /*06f4*/ 	.word	0x00000000
        /*06f8*/ 	.short	0x0101
        /*06fa*/ 	.byte	0xff
	.zero		1


	//   ....[96]....
        /*06fc*/ 	.word	0x00004ac0
        /*0700*/ 	.word	0x000000ff
        /*0704*/ 	.word	0x000000d8
        /*0708*/ 	.short	0x010a
        /*070a*/ 	.byte	0x05
	.zero		1


	//   ....[97]....
        /*070c*/ 	.word	0x00004ce0
        /*0710*/ 	.word	0x000000ff
        /*0714*/ 	.word	0x000000b8
        /*0718*/ 	.short	0x010a
        /*071a*/ 	.byte	0x10
	.zero		1


	//   ....[98]....
        /*071c*/ 	.word	0x00004ee0
        /*0720*/ 	.word	0x000000ff
        /*0724*/ 	.word	0x000000a0
        /*0728*/ 	.short	0x010b
        /*072a*/ 	.byte	0x10
	.zero		1


	//   ....[99]....
        /*072c*/ 	.word	0x00004f30
        /*0730*/ 	.word	0x000000ff
        /*0734*/ 	.word	0x00000000
        /*0738*/ 	.short	0x0101
        /*073a*/ 	.byte	0x11
	.zero		1


	//   ....[100]....
        /*073c*/ 	.word	0x00004f70
        /*0740*/ 	.word	0x000000ff
        /*0744*/ 	.word	0x000000b8
        /*0748*/ 	.short	0x010a
        /*074a*/ 	.byte	0x0e
	.zero		1


	//   ....[101]....
        /*074c*/ 	.word	0x000051b0
        /*0750*/ 	.word	0x000000ff
        /*0754*/ 	.word	0x000000a0
        /*0758*/ 	.short	0x010b
        /*075a*/ 	.byte	0x0e
	.zero		1


	//   ....[102]....
        /*075c*/ 	.word	0x00005220
        /*0760*/ 	.word	0x000000ff
        /*0764*/ 	.word	0x00000000
        /*0768*/ 	.short	0x0101
        /*076a*/ 	.byte	0x10
	.zero		1


	//   ....[103]....
        /*076c*/ 	.word	0x00005270
        /*0770*/ 	.word	0x000000ff
        /*0774*/ 	.word	0x00000000
        /*0778*/ 	.short	0x010a
        /*077a*/ 	.byte	0x04
	.zero		1


	//   ....[104]....
        /*077c*/ 	.word	0x00005300
        /*0780*/ 	.word	0x000000ff
        /*0784*/ 	.word	0x00000000
        /*0788*/ 	.short	0x010a
        /*078a*/ 	.byte	0x04
	.zero		1


	//   ....[105]....
        /*078c*/ 	.word	0x000053a0
        /*0790*/ 	.word	0x00000000
        /*0794*/ 	.word	0x00000000
        /*0798*/ 	.short	0x010a
        /*079a*/ 	.byte	0xff
	.zero		1


	//   ....[106]....
        /*079c*/ 	.word	0x00005640
        /*07a0*/ 	.word	0x00000000
        /*07a4*/ 	.word	0x000000e0
        /*07a8*/ 	.short	0x010a
        /*07aa*/ 	.byte	0xff
	.zero		1


	//   ....[107]....
        /*07ac*/ 	.word	0x00005700
        /*07b0*/ 	.word	0x00000000
        /*07b4*/ 	.word	0x00000000
        /*07b8*/ 	.short	0x0101
        /*07ba*/ 	.byte	0xff
	.zero		1


	//   ....[108]....
        /*07bc*/ 	.word	0x00006230
        /*07c0*/ 	.word	0x00000002
        /*07c4*/ 	.word	0x000000a0
        /*07c8*/ 	.short	0x010a
        /*07ca*/ 	.byte	0xff
	.zero		1


	//   ....[109]....
        /*07cc*/ 	.word	0x00006290
        /*07d0*/ 	.word	0x00000010
        /*07d4*/ 	.word	0x00000100
        /*07d8*/ 	.short	0x010a
        /*07da*/ 	.byte	0xff
	.zero		1


	//   ....[110]....
        /*07dc*/ 	.word	0x00006480
        /*07e0*/ 	.word	0x00000002
        /*07e4*/ 	.word	0x000000a0
        /*07e8*/ 	.short	0x010a
        /*07ea*/ 	.byte	0xff
	.zero		1


	//   ....[111]....
        /*07ec*/ 	.word	0x00006640
        /*07f0*/ 	.word	0x00000058
        /*07f4*/ 	.word	0x00000100
        /*07f8*/ 	.short	0x010a
        /*07fa*/ 	.byte	0xff
	.zero		1


	//   ....[112]....
        /*07fc*/ 	.word	0x00006870
        /*0800*/ 	.word	0x00000058
        /*0804*/ 	.word	0x00000000
        /*0808*/ 	.short	0x0101
        /*080a*/ 	.byte	0xff
	.zero		1


	//   ....[113]....
        /*080c*/ 	.word	0x0000a510
        /*0810*/ 	.word	0x00000000
        /*0814*/ 	.word	0x00000000
        /*0818*/ 	.short	0x0101
        /*081a*/ 	.byte	0xff
	.zero		1


	//   ....[114]....
        /*081c*/ 	.word	0x0000a5d0
        /*0820*/ 	.word	0x00000002
        /*0824*/ 	.word	0x000000a0
        /*0828*/ 	.short	0x010a
        /*082a*/ 	.byte	0xff
	.zero		1


	//   ....[115]....
        /*082c*/ 	.word	0x0000a850
        /*0830*/ 	.word	0x00000000
        /*0834*/ 	.word	0x00000000
        /*0838*/ 	.short	0x0101
        /*083a*/ 	.byte	0xff
	.zero		1


	//   ....[116]....
        /*083c*/ 	.word	0x0000a870
        /*0840*/ 	.word	0x00000002
        /*0844*/ 	.word	0x00000150
        /*0848*/ 	.short	0x010a
        /*084a*/ 	.byte	0xff
	.zero		1


	//   ....[117]....
        /*084c*/ 	.word	0x0000a8d0
        /*0850*/ 	.word	0x00000002
        /*0854*/ 	.word	0x00000050
        /*0858*/ 	.short	0x010a
        /*085a*/ 	.byte	0xff
	.zero		1


	//   ....[118]....
        /*085c*/ 	.word	0x0000a930
        /*0860*/ 	.word	0x00000002
        /*0864*/ 	.word	0x00000050
        /*0868*/ 	.short	0x010a
        /*086a*/ 	.byte	0xff
	.zero		1


	//   ....[119]....
        /*086c*/ 	.word	0x0000a980
        /*0870*/ 	.word	0x00000002
        /*0874*/ 	.word	0x000000e0
        /*0878*/ 	.short	0x010a
        /*087a*/ 	.byte	0xff
	.zero		1


	//   ....[120]....
        /*087c*/ 	.word	0x0000a9e0
        /*0880*/ 	.word	0x00000000
        /*0884*/ 	.word	0x00000000
        /*0888*/ 	.short	0x010a
        /*088a*/ 	.byte	0xff
	.zero		1


	//   ....[121]....
        /*088c*/ 	.word	0x0000aa40
        /*0890*/ 	.word	0x00000000
        /*0894*/ 	.word	0x00000000
        /*0898*/ 	.short	0x010a
        /*089a*/ 	.byte	0xff
	.zero		1


	//   ....[122]....
        /*089c*/ 	.word	0x0000aaa0
        /*08a0*/ 	.word	0x00000000
        /*08a4*/ 	.word	0x00000000
        /*08a8*/ 	.short	0x010a
        /*08aa*/ 	.byte	0xff
	.zero		1


	//   ....[123]....
        /*08ac*/ 	.word	0x0000ab00
        /*08b0*/ 	.word	0x00000000
        /*08b4*/ 	.word	0x00000000
        /*08b8*/ 	.short	0x010a
        /*08ba*/ 	.byte	0xff
	.zero		1


	//   ....[124]....
        /*08bc*/ 	.word	0x0000ab60
        /*08c0*/ 	.word	0x00000000
        /*08c4*/ 	.word	0x00000000
        /*08c8*/ 	.short	0x010a
        /*08ca*/ 	.byte	0xff
	.zero		1


	//   ....[125]....
        /*08cc*/ 	.word	0x0000abc0
        /*08d0*/ 	.word	0x00000000
        /*08d4*/ 	.word	0x00000000
        /*08d8*/ 	.short	0x010a
        /*08da*/ 	.byte	0xff
	.zero		1


	//   ....[126]....
        /*08dc*/ 	.word	0x0000ac20
        /*08e0*/ 	.word	0x00000000
        /*08e4*/ 	.word	0x00000000
        /*08e8*/ 	.short	0x010a
        /*08ea*/ 	.byte	0xff
	.zero		1


	//   ....[127]....
        /*08ec*/ 	.word	0x0000ac80
        /*08f0*/ 	.word	0x00000000
        /*08f4*/ 	.word	0x00000000
        /*08f8*/ 	.short	0x010a
        /*08fa*/ 	.byte	0xff
	.zero		1


	//   ....[128]....
        /*08fc*/ 	.word	0x0000ace0
        /*0900*/ 	.word	0x00000000
        /*0904*/ 	.word	0x00000000
        /*0908*/ 	.short	0x010a
        /*090a*/ 	.byte	0xff
	.zero		1


	//   ....[129]....
        /*090c*/ 	.word	0x0000ad30
        /*0910*/ 	.word	0x00000000
        /*0914*/ 	.word	0x00000140
        /*0918*/ 	.short	0x010a
        /*091a*/ 	.byte	0xff
	.zero		1


	//   ....[130]....
        /*091c*/ 	.word	0x0000ad90
        /*0920*/ 	.word	0x00000000
        /*0924*/ 	.word	0x000000f0
        /*0928*/ 	.short	0x010a
        /*092a*/ 	.byte	0xff
	.zero		1


	//   ....[131]....
        /*092c*/ 	.word	0x0000ade0
        /*0930*/ 	.word	0x00000000
        /*0934*/ 	.word	0x000000e0
        /*0938*/ 	.short	0x010a
        /*093a*/ 	.byte	0xff
	.zero		1


	//   ....[132]....
        /*093c*/ 	.word	0x0000ae40
        /*0940*/ 	.word	0x00000000
        /*0944*/ 	.word	0x000000f0
        /*0948*/ 	.short	0x010a
        /*094a*/ 	.byte	0xff
	.zero		1


	//   ....[133]....
        /*094c*/ 	.word	0x0000aea0
        /*0950*/ 	.word	0x00000004
        /*0954*/ 	.word	0x00000008
        /*0958*/ 	.short	0x010a
        /*095a*/ 	.byte	0xff
	.zero		1


	//   ....[134]....
        /*095c*/ 	.word	0x0000af80
        /*0960*/ 	.word	0x00000002
        /*0964*/ 	.word	0x00000008
        /*0968*/ 	.short	0x010a
        /*096a*/ 	.byte	0xff
	.zero		1


	//   ....[135]....
        /*096c*/ 	.word	0x0000afd0
        /*0970*/ 	.word	0x00000000
        /*0974*/ 	.word	0x000000e0
        /*0978*/ 	.short	0x010a
        /*097a*/ 	.byte	0xff
	.zero		1


	//   ....[136]....
        /*097c*/ 	.word	0x0000b030
        /*0980*/ 	.word	0x00000000
        /*0984*/ 	.word	0x00000120
        /*0988*/ 	.short	0x010a
        /*098a*/ 	.byte	0xff
	.zero		1


	//   ....[137]....
        /*098c*/ 	.word	0x0000b090
        /*0990*/ 	.word	0x00000000
        /*0994*/ 	.word	0x00000000
        /*0998*/ 	.short	0x010a
        /*099a*/ 	.byte	0xff
	.zero		1


	//   ....[138]....
        /*099c*/ 	.word	0x0000b0f0
        /*09a0*/ 	.word	0x00000000
        /*09a4*/ 	.word	0x00000000
        /*09a8*/ 	.short	0x010a
        /*09aa*/ 	.byte	0xff
	.zero		1


	//   ....[139]....
        /*09ac*/ 	.word	0x0000b150
        /*09b0*/ 	.word	0x00000000
        /*09b4*/ 	.word	0x00000000
        /*09b8*/ 	.short	0x010a
        /*09ba*/ 	.byte	0xff
	.zero		1


	//   ....[140]....
        /*09bc*/ 	.word	0x0000b1b0
        /*09c0*/ 	.word	0x00000000
        /*09c4*/ 	.word	0x00000000
        /*09c8*/ 	.short	0x010a
        /*09ca*/ 	.byte	0xff
	.zero		1


	//   ....[141]....
        /*09cc*/ 	.word	0x0000b210
        /*09d0*/ 	.word	0x00000000
        /*09d4*/ 	.word	0x00000160
        /*09d8*/ 	.short	0x010a
        /*09da*/ 	.byte	0xff
	.zero		1


	//   ....[142]....
        /*09dc*/ 	.word	0x0000b260
        /*09e0*/ 	.word	0x00000000
        /*09e4*/ 	.word	0x000000e0
        /*09e8*/ 	.short	0x010a
        /*09ea*/ 	.byte	0xff
	.zero		1


	//   ....[143]....
        /*09ec*/ 	.word	0x0000b2c0
        /*09f0*/ 	.word	0x00000000
        /*09f4*/ 	.word	0x000000d8
        /*09f8*/ 	.short	0x010a
        /*09fa*/ 	.byte	0xff
	.zero		1


	//   ....[144]....
        /*09fc*/ 	.word	0x0000b320
        /*0a00*/ 	.word	0x00000000
        /*0a04*/ 	.word	0x000000b8
        /*0a08*/ 	.short	0x010a
        /*0a0a*/ 	.byte	0xff
	.zero		1


	//   ....[145]....
        /*0a0c*/ 	.word	0x0000b380
        /*0a10*/ 	.word	0x00000000
        /*0a14*/ 	.word	0x000000b8
        /*0a18*/ 	.short	0x010a
        /*0a1a*/ 	.byte	0xff
	.zero		1


	//   ....[146]....
        /*0a1c*/ 	.word	0x0000b3e0
        /*0a20*/ 	.word	0x00000000
        /*0a24*/ 	.word	0x00000000
        /*0a28*/ 	.short	0x010a
        /*0a2a*/ 	.byte	0xff
	.zero		1


	//   ....[147]....
        /*0a2c*/ 	.word	0x0000b440
        /*0a30*/ 	.word	0x00000000
        /*0a34*/ 	.word	0x00000000
        /*0a38*/ 	.short	0x010a
        /*0a3a*/ 	.byte	0xff
	.zero		1


	//   ....[148]....
        /*0a3c*/ 	.word	0x0000b490
        /*0a40*/ 	.word	0x00000000
        /*0a44*/ 	.word	0x000000e0
        /*0a48*/ 	.short	0x010a
        /*0a4a*/ 	.byte	0xff
	.zero		1


	//   ....[149]....
        /*0a4c*/ 	.word	0x0000b4e0
        /*0a50*/ 	.word	0x00000002
        /*0a54*/ 	.word	0x000000a0
        /*0a58*/ 	.short	0x010a
        /*0a5a*/ 	.byte	0xff
	.zero		1


	//   ....[150]....
        /*0a5c*/ 	.word	0x0000b530
        /*0a60*/ 	.word	0x00000058
        /*0a64*/ 	.word	0x00000100
        /*0a68*/ 	.short	0x010a
        /*0a6a*/ 	.byte	0xff
	.zero		1


	//----- nvinfo : EIATTR_NUM_MBARRIERS
	.align		4
.L_49:
        /*0a6c*/ 	.byte	0x03, 0x38
        /*0a6e*/ 	.short	0x002d


	//----- nvinfo : EIATTR_EXIT_INSTR_OFFSETS
	.align		4
        /*0a70*/ 	.byte	0x04, 0x1c
        /*0a72*/ 	.short	(.L_51 - .L_50)


	//   ....[0]....
.L_50:
        /*0a74*/ 	.word	0x00002c20


	//   ....[1]....
        /*0a78*/ 	.word	0x00003120


	//   ....[2]....
        /*0a7c*/ 	.word	0x00003180


	//   ....[3]....
        /*0a80*/ 	.word	0x00004500


	//   ....[4]....
        /*0a84*/ 	.word	0x000053d0


	//   ....[5]....
        /*0a88*/ 	.word	0x00005410


	//   ....[6]....
        /*0a8c*/ 	.word	0x0000a740


	//   ....[7]....
        /*0a90*/ 	.word	0x0000a7c0


	//   ....[8]....
        /*0a94*/ 	.word	0x0000a7f0


	//   ....[9]....
        /*0a98*/ 	.word	0x0000a860


	//----- nvinfo : EIATTR_MAX_THREADS
	.align		4
.L_51:
        /*0a9c*/ 	.byte	0x04, 0x05
        /*0a9e*/ 	.short	(.L_53 - .L_52)
.L_52:
        /*0aa0*/ 	.word	0x00000100
        /*0aa4*/ 	.word	0x00000001
        /*0aa8*/ 	.word	0x00000001


	//----- nvinfo : EIATTR_CRS_STACK_SIZE
	.align		4
.L_53:
        /*0aac*/ 	.byte	0x04, 0x1e
        /*0aae*/ 	.short	(.L_55 - .L_54)
.L_54:
        /*0ab0*/ 	.word	0x00000000


	//----- nvinfo : EIATTR_CBANK_PARAM_SIZE
	.align		4
.L_55:
        /*0ab4*/ 	.byte	0x03, 0x19
        /*0ab6*/ 	.short	0x0800


	//----- nvinfo : EIATTR_PARAM_CBANK
	.align		4
        /*0ab8*/ 	.byte	0x04, 0x0a
        /*0aba*/ 	.short	(.L_57 - .L_56)
	.align		4
.L_56:
        /*0abc*/ 	.word	index@(.nv.constant0._ZN7cutlass13device_kernelINS_4gemm6kernel13GemmUniversalIN4cute5tupleIJiiiiEEENS1_10collective13CollectiveMmaINS1_35MainloopSm100TmaUmmaWarpSpecializedILi10ELi2ELi4ENS5_IJNS4_1CILi2EEENSA_ILi1EEESC_EEEEENS5_IJNSA_ILi256EEENSA_ILi64EEESG_EEENS_6half_tENS5_IJlSC_lEEESI_SJ_NS4_8TiledMMAINS4_8MMA_AtomIJNS4_26SM100_MMA_F16BF16_2x1SM_SSISI_SI_fLi256ELi64ELNS4_4UMMA5MajorE0ELSO_0ELNSN_7ScaleInE0ELSP_0EEEEEENS4_6LayoutINS5_IJSC_SC_SC_EEENS5_IJNSA_ILi0EEESU_SU_EEEEENS5_IJNS4_10UnderscoreESX_SX_EEEEENS4_18SM100_TMA_2SM_LOADENS4_14ComposedLayoutINS4_7SwizzleILi3ELi4ELi3EEENS4_18smem_ptr_flag_bitsILi16EEENSS_INS5_IJNSA_ILi8EEESG_EEENS5_IJSG_SC_EEEEEEEvNS4_8identityES10_S1A_vS1B_EENS_8epilogue10collective18CollectiveEpilogueINS1D_23Sm100TmaWarpSpecializedILi3ELi2ELi32ELb1ELb0EEEJNS5_IJNSA_ILi128EEESG_SG_EEENS5_IJNSS_IS1I_SC_EENSS_INSA_ILi32EEESC_EEEEESI_SJ_SI_SJ_NS1D_6fusion15FusionCallbacksIS1H_NS1O_13LinCombEltActINS1D_6thread4SiLuESI_fSI_fLNS_15FloatRoundStyleE2EEES1J_S1N_JEEENS4_5SM1004TMEM4LOAD26SM100_TMEM_LOAD_32dp32b32xENS4_13SM90_TMA_LOADENS11_INS12_ILi2ELi4ELi3EEES15_NSS_INS5_IJS16_S1L_EEENS5_IJS1L_SC_EEEEEEENS4_39AutoVectorizingCopyWithAssumedAlignmentILi128EEENS4_14SM90_TMA_STOREES25_S27_S27_EEEvvEEEEvNT_6ParamsE)
        /*0ac0*/ 	.short	0x0380
        /*0ac2*/ 	.short	0x0800


	//----- nvinfo : EIATTR_SW_WAR
	.align		4
.L_57:
        /*0ac4*/ 	.byte	0x04, 0x36
        /*0ac6*/ 	.short	(.L_59 - .L_58)
.L_58:
        /*0ac8*/ 	.word	0x00000008
.L_59:


//--------------------- .nv.callgraph             --------------------------
	.section	.nv.callgraph,"",@"SHT_CUDA_CALLGRAPH"
	.align	4
	.sectionentsize	8
	.align		4
        /*0000*/ 	.word	0x00000000
	.align		4
        /*0004*/ 	.word	0xffffffff
	.align		4
        /*0008*/ 	.word	index@(_ZN7cutlass13device_kernelINS_4gemm6kernel13GemmUniversalIN4cute5tupleIJiiiiEEENS1_10collective13CollectiveMmaINS1_35MainloopSm100TmaUmmaWarpSpecializedILi10ELi2ELi4ENS5_IJNS4_1CILi2EEENSA_ILi1EEESC_EEEEENS5_IJNSA_ILi256EEENSA_ILi64EEESG_EEENS_6half_tENS5_IJlSC_lEEESI_SJ_NS4_8TiledMMAINS4_8MMA_AtomIJNS4_26SM100_MMA_F16BF16_2x1SM_SSISI_SI_fLi256ELi64ELNS4_4UMMA5MajorE0ELSO_0ELNSN_7ScaleInE0ELSP_0EEEEEENS4_6LayoutINS5_IJSC_SC_SC_EEENS5_IJNSA_ILi0EEESU_SU_EEEEENS5_IJNS4_10UnderscoreESX_SX_EEEEENS4_18SM100_TMA_2SM_LOADENS4_14ComposedLayoutINS4_7SwizzleILi3ELi4ELi3EEENS4_18smem_ptr_flag_bitsILi16EEENSS_INS5_IJNSA_ILi8EEESG_EEENS5_IJSG_SC_EEEEEEEvNS4_8identityES10_S1A_vS1B_EENS_8epilogue10collective18CollectiveEpilogueINS1D_23Sm100TmaWarpSpecializedILi3ELi2ELi32ELb1ELb0EEEJNS5_IJNSA_ILi128EEESG_SG_EEENS5_IJNSS_IS1I_SC_EENSS_INSA_ILi32EEESC_EEEEESI_SJ_SI_SJ_NS1D_6fusion15FusionCallbacksIS1H_NS1O_13LinCombEltActINS1D_6thread4SiLuESI_fSI_fLNS_15FloatRoundStyleE2EEES1J_S1N_JEEENS4_5SM1004TMEM4LOAD26SM100_TMEM_LOAD_32dp32b32xENS4_13SM90_TMA_LOADENS11_INS12_ILi2ELi4ELi3EEES15_NSS_INS5_IJS16_S1L_EEENS5_IJS1L_SC_EEEEEEENS4_39AutoVectorizingCopyWithAssumedAlignmentILi128EEENS4_14SM90_TMA_STOREES25_S27_S27_EEEvvEEEEvNT_6ParamsE)
	.align		4
        /*000c*/ 	.word	index@(__assertfail)
	.align		4
        /*0010*/ 	.word	0x00000000
	.align		4
        /*0014*/ 	.word	0xfffffffe
	.align		4
        /*0018*/ 	.word	0x00000000
	.align		4
        /*001c*/ 	.word	0xfffffffd
	.align		4
        /*0020*/ 	.word	0x00000000
	.align		4
        /*0024*/ 	.word	0xfffffffc


//--------------------- .nv.constant4             --------------------------
	.section	.nv.constant4,"a",@progbits
	.align	8
	.align		8
.nv.constant4:
        /*0000*/ 	.dword	__assertfail
	.align		8
        /*0008*/ 	.dword	__unnamed_1
	.align		8
        /*0010*/ 	.dword	__unnamed_2
	.align		8
        /*0018*/ 	.dword	_ZN39_INTERNAL_053eaaa2_4_k_cu_87281a76_28864cuda3std3__45__cpo5beginE
	.align		8
        /*0020*/ 	.dword	_ZN39_INTERNAL_053eaaa2_4_k_cu_87281a76_28864cuda3std3__45__cpo3endE
	.align		8
        /*0028*/ 	.dword	_ZN39_INTERNAL_053eaaa2_4_k_cu_87281a76_28864cuda3std3__45__cpo6cbeginE
	.align		8
        /*0030*/ 	.dword	_ZN39_INTERNAL_053eaaa2_4_k_cu_87281a76_28864cuda3std3__45__cpo4cendE
	.align		8
        /*0038*/ 	.dword	_ZN39_INTERNAL_053eaaa2_4_k_cu_87281a76_28864cuda3std3__441_GLOBAL__N__053eaaa2_4_k_cu_87281a76_28866ignoreE
	.align		8
        /*0040*/ 	.dword	_ZN39_INTERNAL_053eaaa2_4_k_cu_87281a76_28864cuda3std3__419piecewise_constructE
	.align		8
        /*0048*/ 	.dword	_ZN39_INTERNAL_053eaaa2_4_k_cu_87281a76_28864cuda3std3__48in_placeE
	.align		8
        /*0050*/ 	.dword	_ZN39_INTERNAL_053eaaa2_4_k_cu_87281a76_28864cuda3std6ranges3__45__cpo4swapE
	.align		8
        /*0058*/ 	.dword	_ZN39_INTERNAL_053eaaa2_4_k_cu_87281a76_28864cuda3std6ranges3__45__cpo9iter_moveE
	.align		8
        /*0060*/ 	.dword	_ZN39_INTERNAL_053eaaa2_4_k_cu_87281a76_28864cute7productE
	.align		8
        /*0068*/ 	.dword	_ZN39_INTERNAL_053eaaa2_4_k_cu_87281a76_28864cute1_E
	.align		8
        /*0070*/ 	.dword	$str$25
	.align		8
        /*0078*/ 	.dword	$str$26
	.align		8
        /*0080*/ 	.dword	$str$27
	.align		8
        /*0088*/ 	.dword	$str$28


//--------------------- .text._ZN7cutlass13device_kernelINS_4gemm6kernel13GemmUniversalIN4cute5tupleIJiiiiEEENS1_10collective13CollectiveMmaINS1_35MainloopSm100TmaUmmaWarpSpecializedILi10ELi2ELi4ENS5_IJNS4_1CILi2EEENSA_ILi1EEESC_EEEEENS5_IJNSA_ILi256EEENSA_ILi64EEESG_EEENS_6half_tENS5_IJlSC_lEEESI_SJ_NS4_8TiledMMAINS4_8MMA_AtomIJNS4_26SM100_MMA_F16BF16_2x1SM_SSISI_SI_fLi256ELi64ELNS4_4UMMA5MajorE0ELSO_0ELNSN_7ScaleInE0ELSP_0EEEEEENS4_6LayoutINS5_IJSC_SC_SC_EEENS5_IJNSA_ILi0EEESU_SU_EEEEENS5_IJNS4_10UnderscoreESX_SX_EEEEENS4_18SM100_TMA_2SM_LOADENS4_14ComposedLayoutINS4_7SwizzleILi3ELi4ELi3EEENS4_18smem_ptr_flag_bitsILi16EEENSS_INS5_IJNSA_ILi8EEESG_EEENS5_IJSG_SC_EEEEEEEvNS4_8identityES10_S1A_vS1B_EENS_8epilogue10collective18CollectiveEpilogueINS1D_23Sm100TmaWarpSpecializedILi3ELi2ELi32ELb1ELb0EEEJNS5_IJNSA_ILi128EEESG_SG_EEENS5_IJNSS_IS1I_SC_EENSS_INSA_ILi32EEESC_EEEEESI_SJ_SI_SJ_NS1D_6fusion15FusionCallbacksIS1H_NS1O_13LinCombEltActINS1D_6thread4SiLuESI_fSI_fLNS_15FloatRoundStyleE2EEES1J_S1N_JEEENS4_5SM1004TMEM4LOAD26SM100_TMEM_LOAD_32dp32b32xENS4_13SM90_TMA_LOADENS11_INS12_ILi2ELi4ELi3EEES15_NSS_INS5_IJS16_S1L_EEENS5_IJS1L_SC_EEEEEEENS4_39AutoVectorizingCopyWithAssumedAlignmentILi128EEENS4_14SM90_TMA_STOREES25_S27_S27_EEEvvEEEEvNT_6ParamsE --------------------------
	.section	.text._ZN7cutlass13device_kernelINS_4gemm6kernel13GemmUniversalIN4cute5tupleIJiiiiEEENS1_10collective13CollectiveMmaINS1_35MainloopSm100TmaUmmaWarpSpecializedILi10ELi2ELi4ENS5_IJNS4_1CILi2EEENSA_ILi1EEESC_EEEEENS5_IJNSA_ILi256EEENSA_ILi64EEESG_EEENS_6half_tENS5_IJlSC_lEEESI_SJ_NS4_8TiledMMAINS4_8MMA_AtomIJNS4_26SM100_MMA_F16BF16_2x1SM_SSISI_SI_fLi256ELi64ELNS4_4UMMA5MajorE0ELSO_0ELNSN_7ScaleInE0ELSP_0EEEEEENS4_6LayoutINS5_IJSC_SC_SC_EEENS5_IJNSA_ILi0EEESU_SU_EEEEENS5_IJNS4_10UnderscoreESX_SX_EEEEENS4_18SM100_TMA_2SM_LOADENS4_14ComposedLayoutINS4_7SwizzleILi3ELi4ELi3EEENS4_18smem_ptr_flag_bitsILi16EEENSS_INS5_IJNSA_ILi8EEESG_EEENS5_IJSG_SC_EEEEEEEvNS4_8identityES10_S1A_vS1B_EENS_8epilogue10collective18CollectiveEpilogueINS1D_23Sm100TmaWarpSpecializedILi3ELi2ELi32ELb1ELb0EEEJNS5_IJNSA_ILi128EEESG_SG_EEENS5_IJNSS_IS1I_SC_EENSS_INSA_ILi32EEESC_EEEEESI_SJ_SI_SJ_NS1D_6fusion15FusionCallbacksIS1H_NS1O_13LinCombEltActINS1D_6thread4SiLuESI_fSI_fLNS_15FloatRoundStyleE2EEES1J_S1N_JEEENS4_5SM1004TMEM4LOAD26SM100_TMEM_LOAD_32dp32b32xENS4_13SM90_TMA_LOADENS11_INS12_ILi2ELi4ELi3EEES15_NSS_INS5_IJS16_S1L_EEENS5_IJS1L_SC_EEEEEEENS4_39AutoVectorizingCopyWithAssumedAlignmentILi128EEENS4_14SM90_TMA_STOREES25_S27_S27_EEEvvEEEEvNT_6ParamsE,"ax",@progbits
	.align	128
.text._ZN7cutlass13device_kernelINS_4gemm6kernel13GemmUniversalIN4cute5tupleIJiiiiEEENS1_10collective13CollectiveMmaINS1_35MainloopSm100TmaUmmaWarpSpecializedILi10ELi2ELi4ENS5_IJNS4_1CILi2EEENSA_ILi1EEESC_EEEEENS5_IJNSA_ILi256EEENSA_ILi64EEESG_EEENS_6half_tENS5_IJlSC_lEEESI_SJ_NS4_8TiledMMAINS4_8MMA_AtomIJNS4_26SM100_MMA_F16BF16_2x1SM_SSISI_SI_fLi256ELi64ELNS4_4UMMA5MajorE0ELSO_0ELNSN_7ScaleInE0ELSP_0EEEEEENS4_6LayoutINS5_IJSC_SC_SC_EEENS5_IJNSA_ILi0EEESU_SU_EEEEENS5_IJNS4_10UnderscoreESX_SX_EEEEENS4_18SM100_TMA_2SM_LOADENS4_14ComposedLayoutINS4_7SwizzleILi3ELi4ELi3EEENS4_18smem_ptr_flag_bitsILi16EEENSS_INS5_IJNSA_ILi8EEESG_EEENS5_IJSG_SC_EEEEEEEvNS4_8identityES10_S1A_vS1B_EENS_8epilogue10collective18CollectiveEpilogueINS1D_23Sm100TmaWarpSpecializedILi3ELi2ELi32ELb1ELb0EEEJNS5_IJNSA_ILi128EEESG_SG_EEENS5_IJNSS_IS1I_SC_EENSS_INSA_ILi32EEESC_EEEEESI_SJ_SI_SJ_NS1D_6fusion15FusionCallbacksIS1H_NS1O_13LinCombEltActINS1D_6thread4SiLuESI_fSI_fLNS_15FloatRoundStyleE2EEES1J_S1N_JEEENS4_5SM1004TMEM4LOAD26SM100_TMEM_LOAD_32dp32b32xENS4_13SM90_TMA_LOADENS11_INS12_ILi2ELi4ELi3EEES15_NSS_INS5_IJS16_S1L_EEENS5_IJS1L_SC_EEEEEEENS4_39AutoVectorizingCopyWithAssumedAlignmentILi128EEENS4_14SM90_TMA_STOREES25_S27_S27_EEEvvEEEEvNT_6ParamsE:
        .type           _ZN7cutlass13device_kernelINS_4gemm6kernel13GemmUniversalIN4cute5tupleIJiiiiEEENS1_10collective13CollectiveMmaINS1_35MainloopSm100TmaUmmaWarpSpecializedILi10ELi2ELi4ENS5_IJNS4_1CILi2EEENSA_ILi1EEESC_EEEEENS5_IJNSA_ILi256EEENSA_ILi64EEESG_EEENS_6half_tENS5_IJlSC_lEEESI_SJ_NS4_8TiledMMAINS4_8MMA_AtomIJNS4_26SM100_MMA_F16BF16_2x1SM_SSISI_SI_fLi256ELi64ELNS4_4UMMA5MajorE0ELSO_0ELNSN_7ScaleInE0ELSP_0EEEEEENS4_6LayoutINS5_IJSC_SC_SC_EEENS5_IJNSA_ILi0EEESU_SU_EEEEENS5_IJNS4_10UnderscoreESX_SX_EEEEENS4_18SM100_TMA_2SM_LOADENS4_14ComposedLayoutINS4_7SwizzleILi3ELi4ELi3EEENS4_18smem_ptr_flag_bitsILi16EEENSS_INS5_IJNSA_ILi8EEESG_EEENS5_IJSG_SC_EEEEEEEvNS4_8identityES10_S1A_vS1B_EENS_8epilogue10collective18CollectiveEpilogueINS1D_23Sm100TmaWarpSpecializedILi3ELi2ELi32ELb1ELb0EEEJNS5_IJNSA_ILi128EEESG_SG_EEENS5_IJNSS_IS1I_SC_EENSS_INSA_ILi32EEESC_EEEEESI_SJ_SI_SJ_NS1D_6fusion15FusionCallbacksIS1H_NS1O_13LinCombEltActINS1D_6thread4SiLuESI_fSI_fLNS_15FloatRoundStyleE2EEES1J_S1N_JEEENS4_5SM1004TMEM4LOAD26SM100_TMEM_LOAD_32dp32b32xENS4_13SM90_TMA_LOADENS11_INS12_ILi2ELi4ELi3EEES15_NSS_INS5_IJS16_S1L_EEENS5_IJS1L_SC_EEEEEEENS4_39AutoVectorizingCopyWithAssumedAlignmentILi128EEENS4_14SM90_TMA_STOREES25_S27_S27_EEEvvEEEEvNT_6ParamsE,@function
        .size           _ZN7cutlass13device_kernelINS_4gemm6kernel13GemmUniversalIN4cute5tupleIJiiiiEEENS1_10collective13CollectiveMmaINS1_35MainloopSm100TmaUmmaWarpSpecializedILi10ELi2ELi4ENS5_IJNS4_1CILi2EEENSA_ILi1EEESC_EEEEENS5_IJNSA_ILi256EEENSA_ILi64EEESG_EEENS_6half_tENS5_IJlSC_lEEESI_SJ_NS4_8TiledMMAINS4_8MMA_AtomIJNS4_26SM100_MMA_F16BF16_2x1SM_SSISI_SI_fLi256ELi64ELNS4_4UMMA5MajorE0ELSO_0ELNSN_7ScaleInE0ELSP_0EEEEEENS4_6LayoutINS5_IJSC_SC_SC_EEENS5_IJNSA_ILi0EEESU_SU_EEEEENS5_IJNS4_10UnderscoreESX_SX_EEEEENS4_18SM100_TMA_2SM_LOADENS4_14ComposedLayoutINS4_7SwizzleILi3ELi4ELi3EEENS4_18smem_ptr_flag_bitsILi16EEENSS_INS5_IJNSA_ILi8EEESG_EEENS5_IJSG_SC_EEEEEEEvNS4_8identityES10_S1A_vS1B_EENS_8epilogue10collective18CollectiveEpilogueINS1D_23Sm100TmaWarpSpecializedILi3ELi2ELi32ELb1ELb0EEEJNS5_IJNSA_ILi128EEESG_SG_EEENS5_IJNSS_IS1I_SC_EENSS_INSA_ILi32EEESC_EEEEESI_SJ_SI_SJ_NS1D_6fusion15FusionCallbacksIS1H_NS1O_13LinCombEltActINS1D_6thread4SiLuESI_fSI_fLNS_15FloatRoundStyleE2EEES1J_S1N_JEEENS4_5SM1004TMEM4LOAD26SM100_TMEM_LOAD_32dp32b32xENS4_13SM90_TMA_LOADENS11_INS12_ILi2ELi4ELi3EEES15_NSS_INS5_IJS16_S1L_EEENS5_IJS1L_SC_EEEEEEENS4_39AutoVectorizingCopyWithAssumedAlignmentILi128EEENS4_14SM90_TMA_STOREES25_S27_S27_EEEvvEEEEvNT_6ParamsE,(.L_x_291 - _ZN7cutlass13device_kernelINS_4gemm6kernel13GemmUniversalIN4cute5tupleIJiiiiEEENS1_10collective13CollectiveMmaINS1_35MainloopSm100TmaUmmaWarpSpecializedILi10ELi2ELi4ENS5_IJNS4_1CILi2EEENSA_ILi1EEESC_EEEEENS5_IJNSA_ILi256EEENSA_ILi64EEESG_EEENS_6half_tENS5_IJlSC_lEEESI_SJ_NS4_8TiledMMAINS4_8MMA_AtomIJNS4_26SM100_MMA_F16BF16_2x1SM_SSISI_SI_fLi256ELi64ELNS4_4UMMA5MajorE0ELSO_0ELNSN_7ScaleInE0ELSP_0EEEEEENS4_6LayoutINS5_IJSC_SC_SC_EEENS5_IJNSA_ILi0EEESU_SU_EEEEENS5_IJNS4_10UnderscoreESX_SX_EEEEENS4_18SM100_TMA_2SM_LOADENS4_14ComposedLayoutINS4_7SwizzleILi3ELi4ELi3EEENS4_18smem_ptr_flag_bitsILi16EEENSS_INS5_IJNSA_ILi8EEESG_EEENS5_IJSG_SC_EEEEEEEvNS4_8identityES10_S1A_vS1B_EENS_8epilogue10collective18CollectiveEpilogueINS1D_23Sm100TmaWarpSpecializedILi3ELi2ELi32ELb1ELb0EEEJNS5_IJNSA_ILi128EEESG_SG_EEENS5_IJNSS_IS1I_SC_EENSS_INSA_ILi32EEESC_EEEEESI_SJ_SI_SJ_NS1D_6fusion15FusionCallbacksIS1H_NS1O_13LinCombEltActINS1D_6thread4SiLuESI_fSI_fLNS_15FloatRoundStyleE2EEES1J_S1N_JEEENS4_5SM1004TMEM4LOAD26SM100_TMEM_LOAD_32dp32b32xENS4_13SM90_TMA_LOADENS11_INS12_ILi2ELi4ELi3EEES15_NSS_INS5_IJS16_S1L_EEENS5_IJS1L_SC_EEEEEEENS4_39AutoVectorizingCopyWithAssumedAlignmentILi128EEENS4_14SM90_TMA_STOREES25_S27_S27_EEEvvEEEEvNT_6ParamsE)
        .other          _ZN7cutlass13device_kernelINS_4gemm6kernel13GemmUniversalIN4cute5tupleIJiiiiEEENS1_10collective13CollectiveMmaINS1_35MainloopSm100TmaUmmaWarpSpecializedILi10ELi2ELi4ENS5_IJNS4_1CILi2EEENSA_ILi1EEESC_EEEEENS5_IJNSA_ILi256EEENSA_ILi64EEESG_EEENS_6half_tENS5_IJlSC_lEEESI_SJ_NS4_8TiledMMAINS4_8MMA_AtomIJNS4_26SM100_MMA_F16BF16_2x1SM_SSISI_SI_fLi256ELi64ELNS4_4UMMA5MajorE0ELSO_0ELNSN_7ScaleInE0ELSP_0EEEEEENS4_6LayoutINS5_IJSC_SC_SC_EEENS5_IJNSA_ILi0EEESU_SU_EEEEENS5_IJNS4_10UnderscoreESX_SX_EEEEENS4_18SM100_TMA_2SM_LOADENS4_14ComposedLayoutINS4_7SwizzleILi3ELi4ELi3EEENS4_18smem_ptr_flag_bitsILi16EEENSS_INS5_IJNSA_ILi8EEESG_EEENS5_IJSG_SC_EEEEEEEvNS4_8identityES10_S1A_vS1B_EENS_8epilogue10collective18CollectiveEpilogueINS1D_23Sm100TmaWarpSpecializedILi3ELi2ELi32ELb1ELb0EEEJNS5_IJNSA_ILi128EEESG_SG_EEENS5_IJNSS_IS1I_SC_EENSS_INSA_ILi32EEESC_EEEEESI_SJ_SI_SJ_NS1D_6fusion15FusionCallbacksIS1H_NS1O_13LinCombEltActINS1D_6thread4SiLuESI_fSI_fLNS_15FloatRoundStyleE2EEES1J_S1N_JEEENS4_5SM1004TMEM4LOAD26SM100_TMEM_LOAD_32dp32b32xENS4_13SM90_TMA_LOADENS11_INS12_ILi2ELi4ELi3EEES15_NSS_INS5_IJS16_S1L_EEENS5_IJS1L_SC_EEEEEEENS4_39AutoVectorizingCopyWithAssumedAlignmentILi128EEENS4_14SM90_TMA_STOREES25_S27_S27_EEEvvEEEEvNT_6ParamsE,@"STO_CUDA_ENTRY STV_DEFAULT"
_ZN7cutlass13device_kernelINS_4gemm6kernel13GemmUniversalIN4cute5tupleIJiiiiEEENS1_10collective13CollectiveMmaINS1_35MainloopSm100TmaUmmaWarpSpecializedILi10ELi2ELi4ENS5_IJNS4_1CILi2EEENSA_ILi1EEESC_EEEEENS5_IJNSA_ILi256EEENSA_ILi64EEESG_EEENS_6half_tENS5_IJlSC_lEEESI_SJ_NS4_8TiledMMAINS4_8MMA_AtomIJNS4_26SM100_MMA_F16BF16_2x1SM_SSISI_SI_fLi256ELi64ELNS4_4UMMA5MajorE0ELSO_0ELNSN_7ScaleInE0ELSP_0EEEEEENS4_6LayoutINS5_IJSC_SC_SC_EEENS5_IJNSA_ILi0EEESU_SU_EEEEENS5_IJNS4_10UnderscoreESX_SX_EEEEENS4_18SM100_TMA_2SM_LOADENS4_14ComposedLayoutINS4_7SwizzleILi3ELi4ELi3EEENS4_18smem_ptr_flag_bitsILi16EEENSS_INS5_IJNSA_ILi8EEESG_EEENS5_IJSG_SC_EEEEEEEvNS4_8identityES10_S1A_vS1B_EENS_8epilogue10collective18CollectiveEpilogueINS1D_23Sm100TmaWarpSpecializedILi3ELi2ELi32ELb1ELb0EEEJNS5_IJNSA_ILi128EEESG_SG_EEENS5_IJNSS_IS1I_SC_EENSS_INSA_ILi32EEESC_EEEEESI_SJ_SI_SJ_NS1D_6fusion15FusionCallbacksIS1H_NS1O_13LinCombEltActINS1D_6thread4SiLuESI_fSI_fLNS_15FloatRoundStyleE2EEES1J_S1N_JEEENS4_5SM1004TMEM4LOAD26SM100_TMEM_LOAD_32dp32b32xENS4_13SM90_TMA_LOADENS11_INS12_ILi2ELi4ELi3EEES15_NSS_INS5_IJS16_S1L_EEENS5_IJS1L_SC_EEEEEEENS4_39AutoVectorizingCopyWithAssumedAlignmentILi128EEENS4_14SM90_TMA_STOREES25_S27_S27_EEEvvEEEEvNT_6ParamsE:
[----:B------:R-:W1:Y:S01]  /*0000*/  LDC R1, c[0x0][0x37c] ;  /* 0x0000df00ff017b82 */ /* 0x000e620000000800 */
[----:B------:R-:W2:Y:S01]  /*0010*/  S2R R153, SR_TID.X ;  /* 0x0000000000997919 */ /* 0x000ea20000002100 */
[----:B------:R-:W3:Y:S06]  /*0020*/  LDCU.64 UR10, c[0x0][0x890] ;  /* 0x00011200ff0a77ac */ /* 0x000eec0008000a00 */
[----:B------:R-:W4:Y:S01]  /*0030*/  S2UR UR4, SR_CgaCtaId ;  /* 0x00000000000479c3 */ /* 0x000f220000008800 */
[----:B------:R-:W-:Y:S02]  /*0040*/  PRMT R132, RZ, 0x7610, R132 ;  /* 0x00007610ff847816 */ /* 0x000fe40000000084 */
[----:B------:R-:W-:Y:S01]  /*0050*/  ELECT P0, URZ, PT ;  /* 0x0000000000ff782f */ /* 0x000fe20003800000 */
[----:B------:R-:W1:Y:S01]  /*0060*/  LDCU.64 UR38, c[0x0][0x358] ;  /* 0x00006b00ff2677ac */ /* 0x000e620008000a00 */
[----:B---3--:R-:W-:-:S04]  /*0070*/  UISETP.NE.U32.AND UP2, UPT, UR10, URZ, UPT ;  /* 0x000000ff0a00728c */ /* 0x008fc8000bf45070 */
[----:B------:R-:W-:Y:S02]  /*0080*/  UISETP.NE.AND.EX UP2, UPT, UR11, URZ, UPT, UP2 ;  /* 0x000000ff0b00728c */ /* 0x000fe4000bf45320 */
[----:B----4-:R-:W-:Y:S02]  /*0090*/  ULOP3.LUT UR6, UR4, 0x1, URZ, 0xc0, !UPT ;  /* 0x0000000104067892 */ /* 0x010fe4000f8ec0ff */
[----:B------:R-:W-:Y:S01]  /*00a0*/  ULOP3.LUT UR5, UR4, 0x1, URZ, 0x3c, !UPT ;  /* 0x0000000104057892 */ /* 0x000fe2000f8e3cff */
[----:B--2---:R-:W-:-:S05]  /*00b0*/  SHF.R.U32.HI R156, RZ, 0x5, R153 ;  /* 0x00000005ff9c7819 */ /* 0x004fca0000011699 */
[----:B------:R-:W2:Y:S02]  /*00c0*/  SHFL.IDX PT, R0, R156, RZ, 0x1f ;  /* 0x00001fff9c007589 */ /* 0x000ea400000e0000 */
[----:B--2---:R-:W-:Y:S01]  /*00d0*/  R2UR UR7, R0 ;  /* 0x00000000000772ca */ /* 0x004fe200000e0000 */
[----:B-1----:R-:W-:Y:S05]  /*00e0*/  BRA.U UP2, `(.L_x_0) ;  /* 0x00000001022c7547 */ /* 0x002fea000b800000 */
[----:B------:R-:W1:Y:S02]  /*00f0*/  LDCU.64 UR8, c[0x0][0x888] ;  /* 0x00011100ff0877ac */ /* 0x000e640008000a00 */
[----:B-1----:R-:W-:-:S04]  /*0100*/  UISETP.NE.U32.AND UP0, UPT, UR8, URZ, UPT ;  /* 0x000000ff0800728c */ /* 0x002fc8000bf05070 */
[----:B------:R-:W-:-:S09]  /*0110*/  UISETP.NE.AND.EX UP0, UPT, UR9, URZ, UPT, UP0 ;  /* 0x000000ff0900728c */ /* 0x000fd2000bf05300 */
[----:B------:R-:W-:Y:S05]  /*0120*/  BRA.U !UP0, `(.L_x_1) ;  /* 0x0000000108107547 */ /* 0x000fea000b800000 */
[----:B------:R-:W1:Y:S02]  /*0130*/  LDC.64 R90, c[0x0][0x888] ;  /* 0x00022200ff5a7b82 */ /* 0x000e640000000a00 */
[----:B-1----:R1:W5:Y:S01]  /*0140*/  LDG.E R90, desc[UR38][R90.64] ;  /* 0x000000265a5a7981 */ /* 0x002362000c1e1900 */
[----:B------:R-:W-:Y:S01]  /*0150*/  HFMA2 R132, -RZ, RZ, 0, 5.9604644775390625e-08 ;  /* 0x00000001ff847431 */ /* 0x000fe200000001ff */
[----:B------:R-:W-:Y:S05]  /*0160*/  BRA `(.L_x_0) ;  /* 0x00000000000c7947 */ /* 0x000fea0003800000 */
.L_x_1:
[----:B------:R-:W1:Y:S01]  /*0170*/  LDCU UR8, c[0x0][0x880] ;  /* 0x00011000ff0877ac */ /* 0x000e620008000800 */
[----:B------:R-:W-:Y:S01]  /*0180*/  HFMA2 R132, -RZ, RZ, 0, 5.9604644775390625e-08 ;  /* 0x00000001ff847431 */ /* 0x000fe200000001ff */
[----:B-1----:R-:W-:-:S07]  /*0190*/  MOV R90, UR8 ;  /* 0x00000008005a7c02 */ /* 0x002fce0008000f00 */
.L_x_0:
[----:B------:R-:W2:Y:S02]  /*01a0*/  LDCU.64 UR8, c[0x0][0x8b0] ;  /* 0x00011600ff0877ac */ /* 0x000ea40008000a00 */
[----:B--2---:R-:W-:-:S04]  /*01b0*/  UISETP.NE.U32.AND UP0, UPT, UR8, URZ, UPT ;  /* 0x000000ff0800728c */ /* 0x004fc8000bf05070 */
[----:B------:R-:W-:-:S09]  /*01c0*/  UISETP.NE.AND.EX UP0, UPT, UR9, URZ, UPT, UP0 ;  /* 0x000000ff0900728c */ /* 0x000fd2000bf05300 */
[----:B------:R-:W-:Y:S05]  /*01d0*/  BRA.U UP0, `(.L_x_2) ;  /* 0x0000000100247547 */ /* 0x000fea000b800000 */
[----:B------:R-:W2:Y:S02]  /*01e0*/  LDCU.64 UR8, c[0x0][0x8a8] ;  /* 0x00011500ff0877ac */ /* 0x000ea40008000a00 */
[----:B--2---:R-:W-:-:S04]  /*01f0*/  UISETP.NE.U32.AND UP0, UPT, UR8, URZ, UPT ;  /* 0x000000ff0800728c */ /* 0x004fc8000bf05070 */
[----:B------:R-:W-:-:S09]  /*0200*/  UISETP.NE.AND.EX UP0, UPT, UR9, URZ, UPT, UP0 ;  /* 0x000000ff0900728c */ /* 0x000fd2000bf05300 */
[----:B------:R-:W-:Y:S05]  /*0210*/  BRA.U !UP0, `(.L_x_3) ;  /* 0x00000001080c7547 */ /* 0x000fea000b800000 */
[----:B------:R-:W2:Y:S02]  /*0220*/  LDC.64 R70, c[0x0][0x8a8] ;  /* 0x00022a00ff467b82 */ /* 0x000ea40000000a00 */
[----:B--2---:R2:W5:Y:S01]  /*0230*/  LDG.E R70, desc[UR38][R70.64] ;  /* 0x0000002646467981 */ /* 0x004562000c1e1900 */
[----:B------:R-:W-:Y:S05]  /*0240*/  BRA `(.L_x_2) ;  /* 0x0000000000087947 */ /* 0x000fea0003800000 */
.L_x_3:
[----:B------:R-:W2:Y:S02]  /*0250*/  LDCU UR8, c[0x0][0x8a0] ;  /* 0x00011400ff0877ac */ /* 0x000ea40008000800 */
[----:B--2---:R-:W-:Y:S02]  /*0260*/  MOV R70, UR8 ;  /* 0x0000000800467c02 */ /* 0x004fe40008000f00 */
.L_x_2:
[----:B------:R-:W-:Y:S01]  /*0270*/  IMAD.U32 R0, RZ, RZ, UR7 ;  /* 0x00000007ff007e24 */ /* 0x000fe2000f8e00ff */
[----:B------:R-:W-:Y:S04]  /*0280*/  BSSY.RECONVERGENT B0, `(.L_x_4) ;  /* 0x000000c000007945 */ /* 0x000fe80003800200 */
[C---:B------:R-:W-:Y:S02]  /*0290*/  ISETP.NE.OR P2, PT, R0.reuse, 0x1, !P0 ;  /* 0x000000010000780c */ /* 0x040fe40004745670 */
[----:B------:R-:W-:-:S11]  /*02a0*/  ISETP.NE.OR P1, PT, R0, 0x3, !P0 ;  /* 0x000000030000780c */ /* 0x000fd60004725670 */
[----:B------:R-:W-:Y:S05]  /*02b0*/  @P2 BRA `(.L_x_5) ;  /* 0x0000000000202947 */ /* 0x000fea0003800000 */
[----:B------:R-:W3:Y:S02]  /*02c0*/  LDCU.64 UR8, c[0x0][0x348] ;  /* 0x00006900ff0877ac */ /* 0x000ee40008000a00 */
[----:B---3--:R-:W-:Y:S02]  /*02d0*/  UIADD3 UR12, UP1, UPT, UR8, 0x80, URZ ;  /* 0x00000080080c7890 */ /* 0x008fe4000ff3e0ff */
[----:B------:R-:W-:Y:S02]  /*02e0*/  UIADD3 UR8, UP0, UPT, UR8, 0x180, URZ ;  /* 0x0000018008087890 */ /* 0x000fe4000ff1e0ff */
[----:B------:R-:W-:Y:S02]  /*02f0*/  UIADD3.X UR13, UPT, UPT, URZ, UR9, URZ, UP1, !UPT ;  /* 0x00000009ff0d7290 */ /* 0x000fe40008ffe4ff */
[----:B------:R-:W-:-:S07]  /*0300*/  UIADD3.X UR9, UPT, UPT, URZ, UR9, URZ, UP0, !UPT ;  /* 0x00000009ff097290 */ /* 0x000fce00087fe4ff */
[----:B------:R3:W-:Y:S02]  /*0310*/  UTMACCTL.PF [UR12] ;  /* 0x000000000c0079b9 */ /* 0x0007e40008040000 */
[----:B------:R3:W-:Y:S02]  /*0320*/  UTMACCTL.PF [UR8] ;  /* 0x00000000080079b9 */ /* 0x0007e40008040000 */
[----:B---3--:R-:W-:Y:S01]  /*0330*/  NOP ;  /* 0x0000000000007918 */ /* 0x008fe20000000000 */
.L_x_5:
[----:B------:R-:W-:Y:S05]  /*0340*/  BSYNC.RECONVERGENT B0 ;  /* 0x0000000000007941 */ /* 0x000fea0003800200 */
.L_x_4:
[----:B------:R-:W-:Y:S04]  /*0350*/  BSSY.RECONVERGENT B0, `(.L_x_6) ;  /* 0x000000a000007945 */ /* 0x000fe80003800200 */
        /* <DEDUP_REMOVED lines=9> */
.L_x_7:
[----:B------:R-:W-:Y:S05]  /*03f0*/  BSYNC.RECONVERGENT B0 ;  /* 0x0000000000007941 */ /* 0x000fea0003800200 */
.L_x_6:
[----:B------:R-:W3:Y:S01]  /*0400*/  LDCU.64 UR8, c[0x0][0x888] ;  /* 0x00011100ff0877ac */ /* 0x000ee20008000a00 */
[----:B------:R-:W-:Y:S02]  /*0410*/  UISETP.EQ.U32.AND UP1, UPT, UR10, URZ, UPT ;  /* 0x000000ff0a00728c */ /* 0x000fe4000bf22070 */
[----:B------:R-:W-:Y:S02]  /*0420*/  UPLOP3.LUT UP5, UPT, UPT, UPT, UPT, 0x40, 0x4 ;  /* 0x000000000004789c */ /* 0x000fe40003fae870 */
[----:B---3--:R-:W-:-:S04]  /*0430*/  UISETP.NE.U32.AND UP0, UPT, UR8, URZ, UPT ;  /* 0x000000ff0800728c */ /* 0x008fc8000bf05070 */
[----:B------:R-:W-:-:S04]  /*0440*/  UISETP.NE.AND.EX UP0, UPT, UR9, URZ, UPT, UP0 ;  /* 0x000000ff0900728c */ /* 0x000fc8000bf05300 */
[----:B------:R-:W-:-:S04]  /*0450*/  UISETP.EQ.OR.EX UP3, UPT, UR11, URZ, !UP0, UP1 ;  /* 0x000000ff0b00728c */ /* 0x000fc8000c762710 */
[----:B------:R-:W-:-:S05]  /*0460*/  UP2UR UR43, UPR, URZ, 0x8 ;  /* 0x00000008ff2b7883 */ /* 0x000fca0008000000 */
[----:B------:R-:W-:Y:S07]  /*0470*/  BRA.U !UP3, `(.L_x_8) ;  /* 0x000000010b147547 */ /* 0x000fee000b800000 */
[----:B------:R-:W-:Y:S01]  /*0480*/  PLOP3.LUT P2, PT, PT, PT, UP2, 0x80, 0x8 ;  /* 0x000000000008781c */ /* 0x000fe20003f4f028 */
[----:B------:R-:W-:-:S12]  /*0490*/  UPLOP3.LUT UP5, UPT, UPT, UPT, UP0, 0x40, 0x4 ;  /* 0x000000000004789c */ /* 0x000fd80003fae800 */
[----:B-----5:R-:W-:-:S13]  /*04a0*/  @!P2 FSETP.EQ.AND P1, PT, R90, RZ, PT ;  /* 0x000000ff5a00a20b */ /* 0x020fda0003f22000 */
[----:B------:R-:W-:Y:S01]  /*04b0*/  @!P2 VOTEU.ANY UP1, P1 ;  /* 0x0000000000ffa886 */ /* 0x000fe20000820100 */
[----:B------:R-:W-:-:S11]  /*04c0*/  @!UP2 UPLOP3.LUT UP5, UPT, UPT, UPT, UP1, 0x80, 0x8 ;  /* 0x000000000008a89c */ /* 0x000fd60003faf010 */
.L_x_8:
[----:B------:R-:W3:Y:S01]  /*04d0*/  SHFL.IDX PT, R0, R156, RZ, 0x1f ;  /* 0x00001fff9c007589 */ /* 0x000ee200000e0000 */
[----:B------:R-:W-:-:S04]  /*04e0*/  UISETP.NE.AND UP1, UPT, UR7, 0x2, UPT ;  /* 0x000000020700788c */ /* 0x000fc8000bf25270 */
[----:B------:R-:W-:Y:S02]  /*04f0*/  UISETP.EQ.AND UP2, UPT, UR6, URZ, !UP1 ;  /* 0x000000ff0600728c */ /* 0x000fe4000cf42270 */
[----:B------:R-:W-:-:S04]  /*0500*/  USEL UR13, URZ, 0x1, UP1 ;  /* 0x00000001ff0d7887 */ /* 0x000fc80008800000 */
[----:B------:R-:W-:Y:S02]  /*0510*/  PLOP3.LUT P5, PT, P0, PT, UP2, 0x80, 0x8 ;  /* 0x000000000008781c */ /* 0x000fe400007af028 */
[----:B---3--:R-:W-:-:S13]  /*0520*/  ISETP.NE.AND P1, PT, R0, RZ, PT ;  /* 0x000000ff0000720c */ /* 0x008fda0003f25270 */
[----:B------:R-:W-:Y:S05]  /*0530*/  @P1 BRA `(.L_x_9) ;  /* 0x0000000000801947 */ /* 0x000fea0003800000 */
[----:B------:R-:W-:Y:S01]  /*0540*/  ELECT P1, URZ, PT ;  /* 0x0000000000ff782f */ /* 0x000fe20003820000 */
[----:B------:R-:W-:-:S12]  /*0550*/  BSSY.RECONVERGENT B0, `(.L_x_9) ;  /* 0x000001e000007945 */ /* 0x000fd80003800200 */
[----:B------:R-:W-:Y:S05]  /*0560*/  @!P1 BRA `(.L_x_10) ;  /* 0x0000000000709947 */ /* 0x000fea0003800000 */
[----:B------:R-:W-:Y:S01]  /*0570*/  UMOV UR9, 0x400 ;  /* 0x0000040000097882 */ /* 0x000fe20000000000 */
[----:B------:R-:W-:Y:S01]  /*0580*/  UMOV UR8, 0x1 ;  /* 0x0000000100087882 */ /* 0x000fe20000000000 */
[----:B------:R-:W-:Y:S02]  /*0590*/  ULEA UR9, UR4, UR9, 0x18 ;  /* 0x0000000904097291 */ /* 0x000fe4000f8ec0ff */
[----:B------:R-:W-:-:S04]  /*05a0*/  UIADD3 UR10, UPT, UPT, -UR8, 0x100000, URZ ;  /* 0x00100000080a7890 */ /* 0x000fc8000fffe1ff */
[----:B------:R-:W-:Y:S02]  /*05b0*/  USHF.L.U32 UR11, UR10, 0xb, URZ ;  /* 0x0000000b0a0b7899 */ /* 0x000fe400080006ff */
[----:B------:R-:W-:Y:S01]  /*05c0*/  USHF.L.U32 UR10, UR10, 0x1, URZ ;  /* 0x000000010a0a7899 */ /* 0x000fe200080006ff */
[----:B------:R-:W3:Y:S11]  /*05d0*/  FENCE.VIEW.ASYNC.S ;  /* 0x00000000000073c6 */ /* 0x000ef60000000000 */
[----:B---3--:R3:W4:Y:S01]  /*05e0*/  SYNCS.EXCH.64 URZ, [UR9], UR10 ;  /* 0x0000000a09ff75b2 */ /* 0x0087220008000100 */
[----:B------:R3:W1:Y:S01]  /*05f0*/  SYNCS.EXCH.64 URZ, [UR9+0x50], UR10 ;  /* 0x0000500a09ff75b2 */ /* 0x0006620008000100 */
        /* <DEDUP_REMOVED lines=17> */
[----:B------:R3:W1:Y:S02]  /*0710*/  SYNCS.EXCH.64 URZ, [UR9+0x98], UR10 ;  /* 0x0000980a09ff75b2 */ /* 0x0006640008000100 */
[----:B---3--:R-:W-:Y:S01]  /*0720*/  NOP ;  /* 0x0000000000007918 */ /* 0x008fe20000000000 */
.L_x_10:
[----:B------:R-:W-:Y:S05]  /*0730*/  BSYNC.RECONVERGENT B0 ;  /* 0x0000000000007941 */ /* 0x000fea0003800200 */
.L_x_9:
[----:B------:R-:W3:Y:S01]  /*0740*/  SHFL.IDX PT, R0, R156, RZ, 0x1f ;  /* 0x00001fff9c007589 */ /* 0x000ee200000e0000 */
[----:B------:R-:W-:Y:S01]  /*0750*/  NOP ;  /* 0x0000000000007918 */ /* 0x000fe20000000000 */
[----:B---3--:R-:W-:-:S13]  /*0760*/  ISETP.NE.AND P1, PT, R0, 0x1, PT ;  /* 0x000000010000780c */ /* 0x008fda0003f25270 */
[----:B------:R-:W-:Y:S05]  /*0770*/  @P1 BRA `(.L_x_11) ;  /* 0x00000000004c1947 */ /* 0x000fea0003800000 */
[----:B------:R-:W-:Y:S01]  /*0780*/  UMOV UR10, 0x400 ;  /* 0x00000400000a7882 */ /* 0x000fe20000000000 */
[----:B------:R-:W-:Y:S01]  /*0790*/  UMOV UR9, 0x20 ;  /* 0x0000002000097882 */ /* 0x000fe20000000000 */
[----:B------:R-:W-:Y:S01]  /*07a0*/  UMOV UR8, 0x80 ;  /* 0x0000008000087882 */ /* 0x000fe20000000000 */
[----:B------:R-:W-:Y:S02]  /*07b0*/  ULEA UR10, UR4, UR10, 0x18 ;  /* 0x0000000a040a7291 */ /* 0x000fe4000f8ec0ff */
[----:B------:R-:W-:-:S04]  /*07c0*/  UIADD3 UR14, UPT, UPT, -UR9, 0x100000, URZ ;  /* 0x00100000090e7890 */ /* 0x000fc8000fffe1ff */
[----:B------:R-:W-:Y:S02]  /*07d0*/  USHF.L.U32 UR15, UR14, 0xb, URZ ;  /* 0x0000000b0e0f7899 */ /* 0x000fe400080006ff */
[----:B------:R-:W-:Y:S02]  /*07e0*/  USHF.L.U32 UR14, UR14, 0x1, URZ ;  /* 0x000000010e0e7899 */ /* 0x000fe400080006ff */
[----:B------:R-:W-:-:S04]  /*07f0*/  UIADD3 UR8, UPT, UPT, -UR8, 0x100000, URZ ;  /* 0x0010000008087890 */ /* 0x000fc8000fffe1ff */
[----:B------:R-:W-:Y:S02]  /*0800*/  USHF.L.U32 UR9, UR8, 0xb, URZ ;  /* 0x0000000b08097899 */ /* 0x000fe400080006ff */
[----:B------:R-:W-:Y:S01]  /*0810*/  USHF.L.U32 UR8, UR8, 0x1, URZ ;  /* 0x0000000108087899 */ /* 0x000fe200080006ff */
[----:B------:R-:W-:Y:S01]  /*0820*/  ELECT P1, URZ, PT ;  /* 0x0000000000ff782f */ /* 0x000fe20003820000 */
[----:B------:R-:W3:Y:S02]  /*0830*/  FENCE.VIEW.ASYNC.S ;  /* 0x00000000000073c6 */ /* 0x000ee40000000000 */
[----:B---3--:R3:W1:Y:S08]  /*0840*/  SYNCS.EXCH.64 URZ, [UR10+0xa0], UR14 ;  /* 0x0000a00e0aff75b2 */ /* 0x0086700008000100 */
[----:B------:R3:W1:Y:S01]  /*0850*/  SYNCS.EXCH.64 URZ, [UR10+0xb8], UR8 ;  /* 0x0000b8080aff75b2 */ /* 0x0006620008000100 */
[----:B------:R3:W1:Y:S01]  /*0860*/  SYNCS.EXCH.64 URZ, [UR10+0xa8], UR14 ;  /* 0x0000a80e0aff75b2 */ /* 0x0006620008000100 */
[----:B------:R3:W1:Y:S01]  /*0870*/  SYNCS.EXCH.64 URZ, [UR10+0xc0], UR8 ;  /* 0x0000c0080aff75b2 */ /* 0x0006620008000100 */
[----:B------:R3:W1:Y:S01]  /*0880*/  SYNCS.EXCH.64 URZ, [UR10+0xb0], UR14 ;  /* 0x0000b00e0aff75b2 */ /* 0x0006620008000100 */
[----:B------:R3:W1:Y:S01]  /*0890*/  SYNCS.EXCH.64 URZ, [UR10+0xc8], UR8 ;  /* 0x0000c8080aff75b2 */ /* 0x0006620008000100 */
[----:B------:R-:W-:Y:S01]  /*08a0*/  NOP ;  /* 0x0000000000007918 */ /* 0x000fe20000000000 */
.L_x_11:
[----:B------:R-:W2:Y:S01]  /*08b0*/  SHFL.IDX PT, R0, R156, RZ, 0x1f ;  /* 0x00001fff9c007589 */ /* 0x000ea200000e0000 */
[----:B------:R-:W-:Y:S01]  /*08c0*/  NOP ;  /* 0x0000000000007918 */ /* 0x000fe20000000000 */
[----:B--2---:R-:W-:-:S13]  /*08d0*/  ISETP.NE.AND P1, PT, R0, 0x3, PT ;  /* 0x000000030000780c */ /* 0x004fda0003f25270 */
[----:B------:R-:W-:Y:S05]  /*08e0*/  @P1 BRA `(.L_x_12) ;  /* 0x00000000002c1947 */ /* 0x000fea0003800000 */
[----:B---3--:R-:W-:Y:S01]  /*08f0*/  UMOV UR9, 0x400 ;  /* 0x0000040000097882 */ /* 0x008fe20000000000 */
[----:B------:R-:W-:Y:S01]  /*0900*/  UMOV UR8, 0x20 ;  /* 0x0000002000087882 */ /* 0x000fe20000000000 */
[----:B------:R-:W-:Y:S02]  /*0910*/  ULEA UR9, UR4, UR9, 0x18 ;  /* 0x0000000904097291 */ /* 0x000fe4000f8ec0ff */
[----:B------:R-:W-:-:S04]  /*0920*/  UIADD3 UR10, UPT, UPT, -UR8, 0x100000, URZ ;  /* 0x00100000080a7890 */ /* 0x000fc8000fffe1ff */
[----:B------:R-:W-:Y:S02]  /*0930*/  USHF.L.U32 UR11, UR10, 0xb, URZ ;  /* 0x0000000b0a0b7899 */ /* 0x000fe400080006ff */
[----:B------:R-:W-:Y:S01]  /*0940*/  USHF.L.U32 UR10, UR10, 0x1, URZ ;  /* 0x000000010a0a7899 */ /* 0x000fe200080006ff */
[----:B------:R-:W-:Y:S01]  /*0950*/  ELECT P1, URZ, PT ;  /* 0x0000000000ff782f */ /* 0x000fe20003820000 */
[----:B------:R-:W2:Y:S10]  /*0960*/  FENCE.VIEW.ASYNC.S ;  /* 0x00000000000073c6 */ /* 0x000eb40000000000 */
[----:B--2---:R2:W3:Y:S01]  /*0970*/  SYNCS.EXCH.64 URZ, [UR9+0xd0], UR10 ;  /* 0x0000d00a09ff75b2 */ /* 0x0044e20008000100 */
[----:B------:R2:W1:Y:S01]  /*0980*/  SYNCS.EXCH.64 URZ, [UR9+0xd8], UR10 ;  /* 0x0000d80a09ff75b2 */ /* 0x0004620008000100 */
[----:B------:R-:W-:Y:S01]  /*0990*/  NOP ;  /* 0x0000000000007918 */ /* 0x000fe20000000000 */
.L_x_12:
[----:B------:R-:W4:Y:S01]  /*09a0*/  SHFL.IDX PT, R0, R156, RZ, 0x1f ;  /* 0x00001fff9c007589 */ /* 0x000f2200000e0000 */
[----:B------:R-:W-:Y:S01]  /*09b0*/  NOP ;  /* 0x0000000000007918 */ /* 0x000fe20000000000 */
[----:B----4-:R-:W-:-:S13]  /*09c0*/  ISETP.NE.AND P1, PT, R0, 0x4, PT ;  /* 0x000000040000780c */ /* 0x010fda0003f25270 */
[----:B------:R-:W-:Y:S05]  /*09d0*/  @P1 BRA `(.L_x_13) ;  /* 0x0000000000481947 */ /* 0x000fea0003800000 */
[----:B--23--:R-:W-:Y:S01]  /*09e0*/  UMOV UR10, 0x1a0 ;  /* 0x000001a0000a7882 */ /* 0x00cfe20000000000 */
[----:B------:R-:W-:Y:S01]  /*09f0*/  UMOV UR9, 0x400 ;  /* 0x0000040000097882 */ /* 0x000fe20000000000 */
[----:B------:R-:W-:Y:S01]  /*0a00*/  USEL UR10, UR10, 0x1e0, UP5 ;  /* 0x000001e00a0a7887 */ /* 0x000fe2000a800000 */
        /* <DEDUP_REMOVED lines=9> */
[----:B------:R-:W2:Y:S02]  /*0aa0*/  FENCE.VIEW.ASYNC.S ;  /* 0x00000000000073c6 */ /* 0x000ea40000000000 */
[----:B--2---:R4:W2:Y:S08]  /*0ab0*/  SYNCS.EXCH.64 URZ, [UR9+0xe0], UR14 ;  /* 0x0000e00e09ff75b2 */ /* 0x0048b00008000100 */
[----:B------:R4:W3:Y:S01]  /*0ac0*/  SYNCS.EXCH.64 URZ, [UR9+0xf0], UR10 ;  /* 0x0000f00a09ff75b2 */ /* 0x0008e20008000100 */
[----:B------:R4:W1:Y:S01]  /*0ad0*/  SYNCS.EXCH.64 URZ, [UR9+0xe8], UR14 ;  /* 0x0000e80e09ff75b2 */ /* 0x0008620008000100 */
[----:B------:R4:W1:Y:S02]  /*0ae0*/  SYNCS.EXCH.64 URZ, [UR9+0xf8], UR10 ;  /* 0x0000f80a09ff75b2 */ /* 0x0008640008000100 */
[----:B----4-:R-:W-:Y:S01]  /*0af0*/  NOP ;  /* 0x0000000000007918 */ /* 0x010fe20000000000 */
.L_x_13:
[----:B------:R-:W4:Y:S01]  /*0b00*/  SHFL.IDX PT, R0, R156, RZ, 0x1f ;  /* 0x00001fff9c007589 */ /* 0x000f2200000e0000 */
[----:B------:R-:W-:Y:S01]  /*0b10*/  NOP ;  /* 0x0000000000007918 */ /* 0x000fe20000000000 */
[----:B----4-:R-:W-:-:S13]  /*0b20*/  ISETP.NE.AND P1, PT, R0, 0x5, PT ;  /* 0x000000050000780c */ /* 0x010fda0003f25270 */
[----:B------:R-:W-:Y:S05]  /*0b30*/  @P1 BRA `(.L_x_14) ;  /* 0x0000000000541947 */ /* 0x000fea0003800000 */
[----:B--23--:R-:W-:Y:S01]  /*0b40*/  UMOV UR10, 0x400 ;  /* 0x00000400000a7882 */ /* 0x00cfe20000000000 */
        /* <DEDUP_REMOVED lines=14> */
[----:B------:R4:W1:Y:S01]  /*0c30*/  SYNCS.EXCH.64 URZ, [UR10+0x128], UR8 ;  /* 0x000128080aff75b2 */ /* 0x0008620008000100 */
[----:B------:R4:W1:Y:S01]  /*0c40*/  SYNCS.EXCH.64 URZ, [UR10+0x110], UR14 ;  /* 0x0001100e0aff75b2 */ /* 0x0008620008000100 */
[----:B------:R4:W1:Y:S01]  /*0c50*/  SYNCS.EXCH.64 URZ, [UR10+0x130], UR8 ;  /* 0x000130080aff75b2 */ /* 0x0008620008000100 */
[----:B------:R4:W1:Y:S01]  /*0c60*/  SYNCS.EXCH.64 URZ, [UR10+0x118], UR14 ;  /* 0x0001180e0aff75b2 */ /* 0x0008620008000100 */
[----:B------:R4:W1:Y:S02]  /*0c70*/  SYNCS.EXCH.64 URZ, [UR10+0x138], UR8 ;  /* 0x000138080aff75b2 */ /* 0x0008640008000100 */
[----:B----4-:R-:W-:Y:S01]  /*0c80*/  NOP ;  /* 0x0000000000007918 */ /* 0x010fe20000000000 */
.L_x_14:
[----:B------:R-:W4:Y:S01]  /*0c90*/  SHFL.IDX PT, R0, R156, RZ, 0x1f ;  /* 0x00001fff9c007589 */ /* 0x000f2200000e0000 */
[----:B------:R-:W-:Y:S01]  /*0ca0*/  ISETP.NE.OR P0, PT, RZ, UR7, !P0 ;  /* 0x00000007ff007c0c */ /* 0x000fe2000c705670 */
[----:B------:R-:W-:Y:S01]  /*0cb0*/  NOP ;  /* 0x0000000000007918 */ /* 0x000fe20000000000 */
[----:B----4-:R-:W-:-:S13]  /*0cc0*/  ISETP.NE.AND P1, PT, R0, 0x3, PT ;  /* 0x000000030000780c */ /* 0x010fda0003f25270 */
[----:B------:R-:W-:Y:S05]  /*0cd0*/  @P1 BRA `(.L_x_15) ;  /* 0x0000000000341947 */ /* 0x000fea0003800000 */
[----:B--23--:R-:W-:Y:S01]  /*0ce0*/  UMOV UR9, 0x400 ;  /* 0x0000040000097882 */ /* 0x00cfe20000000000 */
[----:B------:R-:W-:Y:S01]  /*0cf0*/  UMOV UR8, 0x20 ;  /* 0x0000002000087882 */ /* 0x000fe20000000000 */
[----:B------:R-:W-:Y:S02]  /*0d00*/  ULEA UR9, UR4, UR9, 0x18 ;  /* 0x0000000904097291 */ /* 0x000fe4000f8ec0ff */
[----:B------:R-:W-:-:S04]  /*0d10*/  UIADD3 UR10, UPT, UPT, -UR8, 0x100000, URZ ;  /* 0x00100000080a7890 */ /* 0x000fc8000fffe1ff */
[----:B------:R-:W-:Y:S02]  /*0d20*/  USHF.L.U32 UR11, UR10, 0xb, URZ ;  /* 0x0000000b0a0b7899 */ /* 0x000fe400080006ff */
[----:B------:R-:W-:Y:S01]  /*0d30*/  USHF.L.U32 UR10, UR10, 0x1, URZ ;  /* 0x000000010a0a7899 */ /* 0x000fe200080006ff */
[----:B------:R-:W-:Y:S01]  /*0d40*/  ELECT P1, URZ, PT ;  /* 0x0000000000ff782f */ /* 0x000fe20003820000 */
[----:B------:R-:W2:Y:S10]  /*0d50*/  FENCE.VIEW.ASYNC.S ;  /* 0x00000000000073c6 */ /* 0x000eb40000000000 */
[----:B--2---:R4:W2:Y:S01]  /*0d60*/  SYNCS.EXCH.64 URZ, [UR9+0x140], UR10 ;  /* 0x0001400a09ff75b2 */ /* 0x0048a20008000100 */
[----:B------:R4:W3:Y:S01]  /*0d70*/  SYNCS.EXCH.64 URZ, [UR9+0x150], UR10 ;  /* 0x0001500a09ff75b2 */ /* 0x0008e20008000100 */
[----:B------:R4:W1:Y:S01]  /*0d80*/  SYNCS.EXCH.64 URZ, [UR9+0x148], UR10 ;  /* 0x0001480a09ff75b2 */ /* 0x0008620008000100 */
[----:B------:R4:W1:Y:S02]  /*0d90*/  SYNCS.EXCH.64 URZ, [UR9+0x158], UR10 ;  /* 0x0001580a09ff75b2 */ /* 0x0008640008000100 */
[----:B----4-:R-:W-:Y:S01]  /*0da0*/  NOP ;  /* 0x0000000000007918 */ /* 0x010fe20000000000 */
.L_x_15:
[----:B------:R-:W-:Y:S01]  /*0db0*/  VOTEU.ALL UP1, P0 ;  /* 0x0000000000ff7886 */ /* 0x000fe20000020000 */
[----:B--23--:R-:W2:Y:S01]  /*0dc0*/  LDCU UR9, c[0x0][0x36c] ;  /* 0x00006d80ff0977ac */ /* 0x00cea20008000800 */
[----:B------:R-:W-:Y:S01]  /*0dd0*/  NOP ;  /* 0x0000000000007918 */ /* 0x000fe20000000000 */
[----:B------:R-:W-:Y:S01]  /*0de0*/  LOP3.LUT R10, R153, 0x1f, RZ, 0xc0, !PT ;  /* 0x0000001f990a7812 */ /* 0x000fe200078ec0ff */
[----:B------:R-:W-:Y:S01]  /*0df0*/  UMOV UR10, 0x20 ;  /* 0x00000020000a7882 */ /* 0x000fe20000000000 */
[----:B------:R-:W-:Y:S01]  /*0e00*/  @!UP1 UMOV UR8, 0x400 ;  /* 0x0000040000089882 */ /* 0x000fe20000000000 */
[----:B------:R-:W-:-:S04]  /*0e10*/  @!UP1 UIADD3 UR10, UPT, UPT, -UR10, 0x100000, URZ ;  /* 0x001000000a0a9890 */ /* 0x000fc8000fffe1ff */
[----:B------:R-:W-:Y:S02]  /*0e20*/  @!UP1 USHF.L.U32 UR11, UR10, 0xb, URZ ;  /* 0x0000000b0a0b9899 */ /* 0x000fe400080006ff */
[----:B------:R-:W-:Y:S02]  /*0e30*/  @!UP1 USHF.L.U32 UR10, UR10, 0x1, URZ ;  /* 0x000000010a0a9899 */ /* 0x000fe400080006ff */
[----:B------:R-:W-:Y:S01]  /*0e40*/  @!UP1 ULEA UR8, UR4, UR8, 0x18 ;  /* 0x0000000804089291 */ /* 0x000fe2000f8ec0ff */
[----:B------:R-:W-:Y:S01]  /*0e50*/  VOTEU.ALL UP1, P0 ;  /* 0x0000000000ff7886 */ /* 0x000fe20000020000 */
[----:B------:R-:W-:Y:S01]  /*0e60*/  UISETP.NE.AND UP4, UPT, UR7, URZ, UPT ;  /* 0x000000ff0700728c */ /* 0x000fe2000bf85270 */
[----:B------:R-:W3:Y:S09]  /*0e70*/  FENCE.VIEW.ASYNC.S ;  /* 0x00000000000073c6 */ /* 0x000ef20000000000 */
[----:B---3--:R3:W4:Y:S01]  /*0e80*/  @!UP1 SYNCS.EXCH.64 URZ, [UR8+0x160], UR10 ;  /* 0x0001600a08ff95b2 */ /* 0x0087220008000100 */
[----:B--2---:R-:W-:-:S09]  /*0e90*/  UISETP.EQ.U32.AND UP1, UPT, UR9, 0x1, UPT ;  /* 0x000000010900788c */ /* 0x004fd2000bf22070 */
[----:B------:R-:W-:Y:S05]  /*0ea0*/  BRA.U !UP1, `(.L_x_16) ;  /* 0x0000000109087547 */ /* 0x000fea000b800000 */
[----:B-1--4-:R-:W-:Y:S01]  /*0eb0*/  UCGABAR_ARV ;  /* 0x00000000000079c7 */ /* 0x012fe20008000000 */
[----:B------:R-:W-:Y:S05]  /*0ec0*/  BRA `(.L_x_17) ;  /* 0x0000000000047947 */ /* 0x000fea0003800000 */
.L_x_16:
[----:B-1--4-:R-:W-:Y:S01]  /*0ed0*/  NOP ;  /* 0x0000000000007918 */ /* 0x012fe20000000000 */
.L_x_17:
[----:B------:R-:W1:Y:S01]  /*0ee0*/  S2R R23, SR_CTAID.Y ;  /* 0x0000000000177919 */ /* 0x000e620000002600 */
[----:B------:R-:W-:-:S05]  /*0ef0*/  CS2R.32 R115, SR_CgaSize ;  /* 0x0000000000737805 */ /* 0x000fca0000008a00 */
[----:B------:R-:W-:-:S05]  /*0f00*/  IMAD R115, R115, -0xa0, RZ ;  /* 0xffffff6073737824 */ /* 0x000fca00078e02ff */
[----:B---3--:R-:W-:-:S14]  /*0f10*/  R2UR UR8, R115 ;  /* 0x00000000730872ca */ /* 0x008fdc00000e0000 */
[----:B------:R-:W2:Y:S01]  /*0f20*/  LDCU UR8, c[0x0][UR8+0x2b4] ;  /* 0x00005680080877ac */ /* 0x000ea20008000800 */
[----:B------:R-:W-:-:S05]  /*0f30*/  CS2R.32 R0, SR_CgaSize ;  /* 0x0000000000007805 */ /* 0x000fca0000008a00 */
[----:B------:R-:W-:-:S06]  /*0f40*/  IMAD R0, R0, -0xa0, RZ ;  /* 0xffffff6000007824 */ /* 0x000fcc00078e02ff */
[----:B------:R-:W3:Y:S01]  /*0f50*/  LDC R0, c[0x0][R0+0x2a4] ;  /* 0x0000a90000007b82 */ /* 0x000ee20000000800 */
[----:B------:R-:W-:Y:S01]  /*0f60*/  PRMT R8, RZ, 0x7610, R8 ;  /* 0x00007610ff087816 */ /* 0x000fe20000000008 */
[----:B------:R-:W4:Y:S01]  /*0f70*/  S2R R9, SR_CTAID.X ;  /* 0x0000000000097919 */ /* 0x000f220000002500 */
[----:B------:R-:W-:-:S05]  /*0f80*/  CS2R.32 R115, SR_CgaSize ;  /* 0x0000000000737805 */ /* 0x000fca0000008a00 */
[----:B------:R-:W-:-:S05]  /*0f90*/  IMAD R115, R115, -0xa0, RZ ;  /* 0xffffff6073737824 */ /* 0x000fca00078e02ff */
[----:B------:R-:W-:-:S14]  /*0fa0*/  R2UR UR9, R115 ;  /* 0x00000000730972ca */ /* 0x000fdc00000e0000 */
[----:B------:R-:W3:Y:S01]  /*0fb0*/  LDCU UR9, c[0x0][UR9+0x2b0] ;  /* 0x00005600090977ac */ /* 0x000ee20008000800 */
[----:B------:R-:W-:Y:S01]  /*0fc0*/  UISETP.NE.AND UP2, UPT, UR7, 0x2, UPT ;  /* 0x000000020700788c */ /* 0x000fe2000bf45270 */
[----:B------:R-:W2:Y:S01]  /*0fd0*/  LDC R11, c[0x0][0xb24] ;  /* 0x0002c900ff0b7b82 */ /* 0x000ea20000000800 */
[----:B------:R-:W-:-:S05]  /*0fe0*/  CS2R.32 R2, SR_CgaSize ;  /* 0x0000000000027805 */ /* 0x000fca0000008a00 */
[----:B------:R-:W-:-:S06]  /*0ff0*/  IMAD R2, R2, -0xa0, RZ ;  /* 0xffffff6002027824 */ /* 0x000fcc00078e02ff */
[----:B------:R-:W3:Y:S08]  /*1000*/  LDC R2, c[0x0][R2+0x2a0] ;  /* 0x0000a80002027b82 */ /* 0x000ef00000000800 */
[----:B------:R-:W3:Y:S01]  /*1010*/  LDC R65, c[0x0][0xb24] ;  /* 0x0002c900ff417b82 */ /* 0x000ee20000000800 */
[----:B-1----:R-:W-:-:S07]  /*1020*/  I2FP.F32.U32 R114, R23 ;  /* 0x0000001700727245 */ /* 0x002fce0000201000 */
[----:B------:R-:W1:Y:S01]  /*1030*/  S2UR UR36, SR_CTAID.Z ;  /* 0x00000000002479c3 */ /* 0x000e620000002700 */
[----:B--2---:R-:W-:Y:S01]  /*1040*/  ISETP.GE.AND P0, PT, R11, 0x1, PT ;  /* 0x000000010b00780c */ /* 0x004fe20003f06270 */
[----:B----4-:R-:W-:Y:S01]  /*1050*/  IMAD.MOV.U32 R22, RZ, RZ, R9 ;  /* 0x000000ffff167224 */ /* 0x010fe200078e0009 */
[----:B------:R-:W-:Y:S01]  /*1060*/  I2FP.F32.U32 R115, R9 ;  /* 0x0000000900737245 */ /* 0x000fe20000201000 */
[----:B------:R-:W-:Y:S01]  /*1070*/  FMUL R114, R114, UR8 ;  /* 0x0000000872727c20 */ /* 0x000fe20008400000 */
[----:B------:R-:W2:Y:S03]  /*1080*/  LDCU UR8, c[0x0][0xb30] ;  /* 0x00016600ff0877ac */ /* 0x000ea60008000800 */
[----:B---3--:R-:W-:Y:S02]  /*1090*/  FMUL R115, R115, UR9 ;  /* 0x0000000973737c20 */ /* 0x008fe40008400000 */
[----:B------:R-:W3:Y:S08]  /*10a0*/  F2I.U32.TRUNC.NTZ R114, R114 ;  /* 0x0000007200727305 */ /* 0x000ef0000020f000 */
[----:B------:R-:W4:Y:S01]  /*10b0*/  F2I.U32.TRUNC.NTZ R115, R115 ;  /* 0x0000007300737305 */ /* 0x000f22000020f000 */
[----:B--2---:R-:W-:Y:S01]  /*10c0*/  UISETP.NE.AND UP3, UPT, UR8, 0x1, UPT ;  /* 0x000000010800788c */ /* 0x004fe2000bf65270 */
[----:B---3--:R-:W-:-:S05]  /*10d0*/  IADD3 R114, PT, PT, -R114, RZ, RZ ;  /* 0x000000ff72727210 */ /* 0x008fca0007ffe1ff */
[----:B------:R-:W-:Y:S01]  /*10e0*/  IMAD R114, R0, R114, R23 ;  /* 0x0000007200727224 */ /* 0x000fe200078e0217 */
[----:B------:R-:W-:Y:S01]  /*10f0*/  PRMT R0, RZ, 0x7610, R0 ;  /* 0x00007610ff007816 */ /* 0x000fe20000000000 */
[----:B----4-:R-:W-:-:S04]  /*1100*/  IMAD.MOV R115, RZ, RZ, -R115 ;  /* 0x000000ffff737224 */ /* 0x010fc800078e0a73 */
[----:B------:R-:W-:Y:S01]  /*1110*/  IMAD R115, R2, R115, R9 ;  /* 0x0000007302737224 */ /* 0x000fe200078e0209 */
[----:B-1----:R-:W-:Y:S06]  /*1120*/  BRA.U UP4, `(.L_x_18) ;  /* 0x0000000104247547 */ /* 0x002fec000b800000 */
[----:B------:R-:W-:Y:S01]  /*1130*/  ISETP.NE.AND P1, PT, R114, RZ, PT ;  /* 0x000000ff7200720c */ /* 0x000fe20003f25270 */
[----:B------:R-:W-:Y:S01]  /*1140*/  IMAD.MOV.U32 R0, RZ, RZ, 0x3 ;  /* 0x00000003ff007424 */ /* 0x000fe200078e00ff */
[C---:B------:R-:W-:Y:S02]  /*1150*/  LOP3.LUT R2, R115.reuse, 0xfffffffe, RZ, 0xc0, !PT ;  /* 0xfffffffe73027812 */ /* 0x040fe400078ec0ff */
[----:B------:R-:W-:Y:S02]  /*1160*/  ISETP.LT.U32.OR P1, PT, R115, 0x2, !P1 ;  /* 0x000000027300780c */ /* 0x000fe40004f21470 */
[----:B------:R-:W-:Y:S02]  /*1170*/  SHF.L.U32 R0, R0, R2, RZ ;  /* 0x0000000200007219 */ /* 0x000fe400000006ff */
[----:B------:R-:W-:Y:S02]  /*1180*/  SEL R4, RZ, 0x1, !P1 ;  /* 0x00000001ff047807 */ /* 0x000fe40004800000 */
[----:B------:R-:W-:-:S05]  /*1190*/  SEL R3, RZ, 0x2, !P1 ;  /* 0x00000002ff037807 */ /* 0x000fca0004800000 */
[----:B------:R-:W-:-:S05]  /*11a0*/  IMAD.IADD R3, R4, 0x1, R3 ;  /* 0x0000000104037824 */ /* 0x000fca00078e0203 */
[----:B------:R-:W-:Y:S02]  /*11b0*/  PRMT R8, R3, 0x7610, R8 ;  /* 0x0000761003087816 */ /* 0x000fe40000000008 */
.L_x_18:
[----:B------:R-:W-:Y:S05]  /*11c0*/  @!P0 BRA `(.L_x_19) ;  /* 0x0000000000b88947 */ /* 0x000fea0003800000 */
[----:B------:R-:W1:Y:S01]  /*11d0*/  LDC.64 R4, c[0x0][0xb18] ;  /* 0x0002c600ff047b82 */ /* 0x000e620000000a00 */
[----:B------:R-:W-:-:S07]  /*11e0*/  ISETP.NE.AND P0, PT, R11, 0x1, PT ;  /* 0x000000010b00780c */ /* 0x000fce0003f05270 */
[----:B------:R-:W2:Y:S08]  /*11f0*/  LDC R22, c[0x0][0xb0c] ;  /* 0x0002c300ff167b82 */ /* 0x000eb00000000800 */
[----:B------:R-:W3:Y:S08]  /*1200*/  LDC R14, c[0x0][0x370] ;  /* 0x0000dc00ff0e7b82 */ /* 0x000ef00000000800 */
[----:B------:R-:W4:Y:S01]  /*1210*/  LDC R13, c[0x0][0x374] ;  /* 0x0000dd00ff0d7b82 */ /* 0x000f220000000800 */
[----:B-1----:R-:W-:-:S07]  /*1220*/  ISETP.NE.AND P1, PT, R4, 0x1, PT ;  /* 0x000000010400780c */ /* 0x002fce0003f25270 */
[----:B------:R-:W3:Y:S01]  /*1230*/  LDC.64 R6, c[0x0][0xb10] ;  /* 0x0002c400ff067b82 */ /* 0x000ee20000000a00 */
[----:B--2---:R-:W-:-:S07]  /*1240*/  ISETP.NE.AND P2, PT, R22, 0x1, PT ;  /* 0x000000011600780c */ /* 0x004fce0003f45270 */
[----:B------:R-:W1:Y:S08]  /*1250*/  LDC R12, c[0x0][0xb20] ;  /* 0x0002c800ff0c7b82 */ /* 0x000e700000000800 */
[----:B------:R-:W2:Y:S01]  /*1260*/  LDC.64 R2, c[0x0][0xb28] ;  /* 0x0002ca00ff027b82 */ /* 0x000ea20000000a00 */
[----:B----4-:R-:W-:-:S04]  /*1270*/  IMAD.HI.U32 R15, R13, R5, RZ ;  /* 0x000000050d0f7227 */ /* 0x010fc800078e00ff */
[----:B------:R-:W-:-:S04]  /*1280*/  IMAD.HI.U32 R5, R23, R5, RZ ;  /* 0x0000000517057227 */ /* 0x000fc800078e00ff */
[----:B---3--:R-:W-:-:S05]  /*1290*/  IMAD.HI.U32 R16, R14, R6, RZ ;  /* 0x000000060e107227 */ /* 0x008fca00078e00ff */
[-C--:B------:R-:W-:Y:S01]  /*12a0*/  @P2 SHF.R.U32.HI R14, RZ, R7.reuse, R16 ;  /* 0x00000007ff0e2219 */ /* 0x080fe20000011610 */
[----:B------:R-:W-:Y:S01]  /*12b0*/  IMAD.HI.U32 R16, R9, R6, RZ ;  /* 0x0000000609107227 */ /* 0x000fe200078e00ff */
[-C--:B-1----:R-:W-:Y:S02]  /*12c0*/  @P1 SHF.R.U32.HI R13, RZ, R12.reuse, R15 ;  /* 0x0000000cff0d1219 */ /* 0x082fe4000001160f */
[----:B------:R-:W-:Y:S02]  /*12d0*/  SHF.R.U32.HI R5, RZ, R12, R5 ;  /* 0x0000000cff057219 */ /* 0x000fe40000011605 */
[----:B------:R-:W-:Y:S02]  /*12e0*/  SHF.R.U32.HI R16, RZ, R7, R16 ;  /* 0x00000007ff107219 */ /* 0x000fe40000011610 */
[----:B------:R-:W-:Y:S01]  /*12f0*/  SEL R5, R23, R5, !P1 ;  /* 0x0000000517057207 */ /* 0x000fe20004800000 */
[----:B--2---:R-:W-:Y:S01]  /*1300*/  IMAD.HI.U32 R15, R13, R2, RZ ;  /* 0x000000020d0f7227 */ /* 0x004fe200078e00ff */
[----:B------:R-:W-:-:S03]  /*1310*/  SEL R16, R9, R16, !P2 ;  /* 0x0000001009107207 */ /* 0x000fc60005000000 */
[----:B------:R-:W-:Y:S01]  /*1320*/  IMAD.HI.U32 R6, R14, R2, RZ ;  /* 0x000000020e067227 */ /* 0x000fe200078e00ff */
[----:B------:R-:W-:-:S04]  /*1330*/  @P0 SHF.R.U32.HI R13, RZ, R3, R15 ;  /* 0x00000003ff0d0219 */ /* 0x000fc8000001160f */
[----:B------:R-:W-:Y:S01]  /*1340*/  @P0 SHF.R.U32.HI R14, RZ, R3, R6 ;  /* 0x00000003ff0e0219 */ /* 0x000fe20000011606 */
[----:B------:R-:W-:-:S04]  /*1350*/  IMAD R13, R13, R11, RZ ;  /* 0x0000000b0d0d7224 */ /* 0x000fc800078e02ff */
[----:B------:R-:W-:Y:S01]  /*1360*/  IMAD R6, R14, R11, RZ ;  /* 0x0000000b0e067224 */ /* 0x000fe200078e02ff */
[----:B------:R-:W-:-:S04]  /*1370*/  ISETP.GE.AND P1, PT, R5, R13, PT ;  /* 0x0000000d0500720c */ /* 0x000fc80003f26270 */
[----:B------:R-:W-:Y:S01]  /*1380*/  ISETP.GE.OR P1, PT, R16, R6, P1 ;  /* 0x000000061000720c */ /* 0x000fe20000f26670 */
[----:B------:R-:W-:-:S05]  /*1390*/  IMAD.HI.U32 R6, R5, R2, RZ ;  /* 0x0000000205067227 */ /* 0x000fca00078e00ff */
[----:B------:R-:W-:-:S04]  /*13a0*/  SHF.R.U32.HI R6, RZ, R3, R6 ;  /* 0x00000003ff067219 */ /* 0x000fc80000011606 */
[----:B------:R-:W-:-:S03]  /*13b0*/  SEL R6, R5, R6, !P0 ;  /* 0x0000000605067207 */ /* 0x000fc60004000000 */
[----:B------:R-:W-:Y:S01]  /*13c0*/  @!P1 IMAD.HI.U32 R7, R16, R2, RZ ;  /* 0x0000000210079227 */ /* 0x000fe200078e00ff */
[----:B------:R-:W-:-:S04]  /*13d0*/  IADD3 R2, PT, PT, -R6, RZ, RZ ;  /* 0x000000ff06027210 */ /* 0x000fc80007ffe1ff */
[----:B------:R-:W-:Y:S01]  /*13e0*/  @!P1 SHF.R.U32.HI R3, RZ, R3, R7 ;  /* 0x00000003ff039219 */ /* 0x000fe20000011607 */
[----:B------:R-:W-:Y:S01]  /*13f0*/  IMAD R2, R11, R2, R5 ;  /* 0x000000020b027224 */ /* 0x000fe200078e0205 */
[----:B------:R-:W-:Y:S02]  /*1400*/  IADD3 R7, PT, PT, -R5, RZ, RZ ;  /* 0x000000ff05077210 */ /* 0x000fe40007ffe1ff */
[----:B------:R-:W-:-:S03]  /*1410*/  @!P1 SEL R3, R16, R3, !P0 ;  /* 0x0000000310039207 */ /* 0x000fc60004000000 */
[----:B------:R-:W-:Y:S02]  /*1420*/  IMAD R7, R4, R7, R23 ;  /* 0x0000000704077224 */ /* 0x000fe400078e0217 */
[--C-:B------:R-:W-:Y:S02]  /*1430*/  @!P1 IMAD.IADD R6, R6, 0x1, -R3.reuse ;  /* 0x0000000106069824 */ /* 0x100fe400078e0a03 */
[----:B------:R-:W-:Y:S01]  /*1440*/  @!P1 IMAD R3, R2, R14, R3 ;  /* 0x0000000e02039224 */ /* 0x000fe200078e0203 */
[----:B------:R-:W-:Y:S01]  /*1450*/  IADD3 R2, PT, PT, -R16, RZ, RZ ;  /* 0x000000ff10027210 */ /* 0x000fe20007ffe1ff */
[----:B------:R-:W-:Y:S02]  /*1460*/  @!P1 IMAD R5, R6, R11, R16 ;  /* 0x0000000b06059224 */ /* 0x000fe400078e0210 */
[----:B------:R-:W-:Y:S02]  /*1470*/  @!P1 IMAD.MOV.U32 R16, RZ, RZ, R3 ;  /* 0x000000ffff109224 */ /* 0x000fe400078e0003 */
[----:B------:R-:W-:-:S02]  /*1480*/  IMAD R2, R22, R2, R9 ;  /* 0x0000000216027224 */ /* 0x000fc400078e0209 */
[----:B------:R-:W-:Y:S02]  /*1490*/  IMAD R23, R5, R4, R7 ;  /* 0x0000000405177224 */ /* 0x000fe400078e0207 */
[----:B------:R-:W-:Y:S02]  /*14a0*/  IMAD R22, R16, R22, R2 ;  /* 0x0000001610167224 */ /* 0x000fe400078e0202 */
.L_x_19:
[----:B------:R-:W-:Y:S05]  /*14b0*/  BRA.U UP3, `(.L_x_20) ;  /* 0x0000000103407547 */ /* 0x000fea000b800000 */
[----:B------:R-:W1:Y:S08]  /*14c0*/  LDC.64 R4, c[0x0][0xb10] ;  /* 0x0002c400ff047b82 */ /* 0x000e700000000a00 */
[----:B------:R-:W2:Y:S08]  /*14d0*/  LDC.64 R2, c[0x0][0xb18] ;  /* 0x0002c600ff027b82 */ /* 0x000eb00000000a00 */
[----:B------:R-:W3:Y:S08]  /*14e0*/  LDC R6, c[0x0][0xb20] ;  /* 0x0002c800ff067b82 */ /* 0x000ef00000000800 */
[----:B------:R-:W4:Y:S01]  /*14f0*/  LDC R7, c[0x0][0xb0c] ;  /* 0x0002c300ff077b82 */ /* 0x000f220000000800 */
[----:B-1----:R-:W-:-:S05]  /*1500*/  IMAD.HI.U32 R4, R22, R4, RZ ;  /* 0x0000000416047227 */ /* 0x002fca00078e00ff */
[----:B------:R-:W-:Y:S01]  /*1510*/  SHF.R.U32.HI R4, RZ, R5, R4 ;  /* 0x00000005ff047219 */ /* 0x000fe20000011604 */
[----:B--2---:R-:W-:Y:S01]  /*1520*/  IMAD.HI.U32 R3, R23, R3, RZ ;  /* 0x0000000317037227 */ /* 0x004fe200078e00ff */
[----:B------:R-:W-:-:S04]  /*1530*/  ISETP.NE.AND P0, PT, R2, 0x1, PT ;  /* 0x000000010200780c */ /* 0x000fc80003f05270 */
[----:B---3--:R-:W-:-:S04]  /*1540*/  SHF.R.U32.HI R3, RZ, R6, R3 ;  /* 0x00000006ff037219 */ /* 0x008fc80000011603 */
[----:B------:R-:W-:Y:S02]  /*1550*/  SEL R3, R23, R3, !P0 ;  /* 0x0000000317037207 */ /* 0x000fe40004000000 */
[----:B----4-:R-:W-:-:S04]  /*1560*/  ISETP.NE.AND P1, PT, R7, 0x1, PT ;  /* 0x000000010700780c */ /* 0x010fc80003f25270 */
[----:B------:R-:W-:-:S05]  /*1570*/  SEL R5, R22, R4, !P1 ;  /* 0x0000000416057207 */ /* 0x000fca0004800000 */
[----:B------:R-:W-:Y:S02]  /*1580*/  IMAD.IADD R4, R3, 0x1, -R5 ;  /* 0x0000000103047824 */ /* 0x000fe400078e0a05 */
[----:B------:R-:W-:Y:S02]  /*1590*/  IMAD.IADD R3, R5, 0x1, -R3 ;  /* 0x0000000105037824 */ /* 0x000fe400078e0a03 */
[----:B------:R-:W-:Y:S02]  /*15a0*/  IMAD R22, R4, R7, R22 ;  /* 0x0000000704167224 */ /* 0x000fe400078e0216 */
[----:B------:R-:W-:Y:S02]  /*15b0*/  IMAD R23, R3, R2, R23 ;  /* 0x0000000203177224 */ /* 0x000fe400078e0217 */
.L_x_20:
[----:B------:R-:W-:Y:S05]  /*15c0*/  BRA.U !UP1, `(.L_x_21) ;  /* 0x00000001090c7547 */ /* 0x000fea000b800000 */
[----:B------:R-:W-:Y:S01]  /*15d0*/  UCGABAR_WAIT ;  /* 0x0000000000007dc7 */ /* 0x000fe20008000000 */
[----:B------:R-:W-:Y:S01]  /*15e0*/  CCTL.IVALL ;  /* 0x00000000ff00798f */ /* 0x000fe20002000000 */
[----:B------:R-:W-:Y:S05]  /*15f0*/  BRA `(.L_x_22) ;  /* 0x0000000000047947 */ /* 0x000fea0003800000 */
.L_x_21:
[----:B------:R-:W-:Y:S06]  /*1600*/  BAR.SYNC.DEFER_BLOCKING 0x0 ;  /* 0x0000000000007b1d */ /* 0x000fec0000010000 */
.L_x_22:
[----:B------:R-:W-:Y:S05]  /*1610*/  BRA.U UP2, `(.L_x_23) ;  /* 0x0000001502887547 */ /* 0x000fea000b800000 */
[----:B------:R-:W1:Y:S01]  /*1620*/  LDCU UR21, c[0x0][0x38c] ;  /* 0x00007180ff1577ac */ /* 0x000e620008000800 */
[----:B------:R-:W2:Y:S01]  /*1630*/  LDC R8, c[0x0][0x370] ;  /* 0x0000dc00ff087b82 */ /* 0x000ea20000000800 */
[C---:B------:R-:W-:Y:S02]  /*1640*/  IMAD.SHL.U32 R17, R9.reuse, 0x20, RZ ;  /* 0x0000002009117824 */ /* 0x040fe400078e00ff */
[----:B------:R-:W-:Y:S01]  /*1650*/  HFMA2 R15, -RZ, RZ, 0, 5.9604644775390625e-08 ;  /* 0x00000001ff0f7431 */ /* 0x000fe200000001ff */
[----:B------:R-:W-:Y:S01]  /*1660*/  UISETP.NE.AND UP1, UPT, UR7, URZ, UPT ;  /* 0x000000ff0700728c */ /* 0x000fe2000bf25270 */
[----:B------:R-:W-:Y:S01]  /*1670*/  ISETP.NE.AND P4, PT, R10, RZ, P5 ;  /* 0x000000ff0a00720c */ /* 0x000fe20002f85270 */
[----:B------:R-:W-:Y:S01]  /*1680*/  IMAD.SHL.U32 R16, R9, 0x80, RZ ;  /* 0x0000008009107824 */ /* 0x000fe200078e00ff */
[----:B------:R-:W-:Y:S01]  /*1690*/  CS2R R12, SRZ ;  /* 0x00000000000c7805 */ /* 0x000fe2000001ff00 */
[----:B------:R-:W-:Y:S01]  /*16a0*/  IMAD.MOV.U32 R14, RZ, RZ, RZ ;  /* 0x000000ffff0e7224 */ /* 0x000fe200078e00ff */
[----:B------:R-:W3:Y:S01]  /*16b0*/  LDC R0, c[0x0][0x374] ;  /* 0x0000dd00ff007b82 */ /* 0x000ee20000000800 */
[----:B------:R-:W-:Y:S01]  /*16c0*/  MOV R11, 0x1 ;  /* 0x00000001000b7802 */ /* 0x000fe20000000f00 */
[----:B------:R-:W4:Y:S01]  /*16d0*/  LDCU.64 UR24, c[0x0][0x348] ;  /* 0x00006900ff1877ac */ /* 0x000f220008000a00 */
[----:B------:R-:W-:Y:S01]  /*16e0*/  LOP3.LUT R17, R17, 0x20, RZ, 0xc0, !PT ;  /* 0x0000002011117812 */ /* 0x000fe200078ec0ff */
[----:B------:R-:W-:Y:S01]  /*16f0*/  USEL UR13, UR13, 0x2, UP1 ;  /* 0x000000020d0d7887 */ /* 0x000fe20008800000 */
[----:B------:R-:W-:Y:S01]  /*1700*/  UMOV UR14, URZ ;  /* 0x000000ff000e7c82 */ /* 0x000fe20008000000 */
[----:B-1----:R-:W-:-:S04]  /*1710*/  UIADD3 UR5, UPT, UPT, UR21, 0x3f, URZ ;  /* 0x0000003f15057890 */ /* 0x002fc8000fffe0ff */
[----:B------:R-:W-:-:S04]  /*1720*/  USHF.R.S32.HI UR23, URZ, 0x1f, UR5 ;  /* 0x0000001fff177899 */ /* 0x000fc80008011405 */
[----:B------:R-:W-:Y:S02]  /*1730*/  ULEA.HI UR23, UR23, UR5, URZ, 0x6 ;  /* 0x0000000517177291 */ /* 0x000fe4000f8f30ff */
[----:B------:R-:W-:Y:S02]  /*1740*/  UIADD3 UR5, UPT, UPT, UR21, -0x1, URZ ;  /* 0xffffffff15057890 */ /* 0x000fe4000fffe0ff */
[----:B------:R-:W-:Y:S02]  /*1750*/  USHF.R.S32.HI UR23, URZ, 0x6, UR23 ;  /* 0x00000006ff177899 */ /* 0x000fe40008011417 */
[----:B------:R-:W-:Y:S02]  /*1760*/  UISETP.GE.U32.AND UP2, UPT, UR5, -0x7f, UPT ;  /* 0xffffff810500788c */ /* 0x000fe4000bf46070 */
[----:B------:R-:W-:Y:S02]  /*1770*/  UISETP.LT.U32.AND UP0, UPT, UR23, 0xa, UPT ;  /* 0x0000000a1700788c */ /* 0x000fe4000bf01070 */
[----:B------:R-:W-:-:S02]  /*1780*/  UIADD3 UR21, UPT, UPT, UR21, 0x7e, URZ ;  /* 0x0000007e15157890 */ /* 0x000fc4000fffe0ff */
[----:B------:R-:W-:-:S04]  /*1790*/  USEL UR22, UR23, 0xa, UP0 ;  /* 0x0000000a17167887 */ /* 0x000fc80008000000 */
[----:B------:R-:W-:Y:S02]  /*17a0*/  UIADD3 UR7, UPT, UPT, UR22, -0x1, URZ ;  /* 0xffffffff16077890 */ /* 0x000fe4000fffe0ff */
[----:B------:R-:W-:Y:S02]  /*17b0*/  @UP2 UIADD3 UR7, UPT, UPT, UR22, URZ, URZ ;  /* 0x000000ff16072290 */ /* 0x000fe4000fffe0ff */
[----:B------:R-:W-:Y:S02]  /*17c0*/  UIADD3 UR15, UPT, UPT, UR23, -UR22, URZ ;  /* 0x80000016170f7290 */ /* 0x000fe4000fffe0ff */
[----:B------:R-:W-:Y:S02]  /*17d0*/  UIADD3 UR6, UPT, UPT, UR7, 0x1, URZ ;  /* 0x0000000107067890 */ /* 0x000fe4000fffe0ff */
[----:B--2-4-:R-:W-:-:S12]  /*17e0*/  UIADD3 UR7, UPT, UPT, -UR7, URZ, URZ ;  /* 0x000000ff07077290 */ /* 0x014fd8000fffe1ff */
.L_x_43:
[----:B------:R-:W-:Y:S01]  /*17f0*/  UISETP.NE.AND UP0, UPT, UR4, URZ, UPT ;  /* 0x000000ff0400728c */ /* 0x000fe2000bf05270 */
[----:B------:R-:W1:Y:S08]  /*1800*/  S2UR UR4, SR_CgaCtaId ;  /* 0x00000000000479c3 */ /* 0x000e700000008800 */
[----:B------:R-:W-:Y:S05]  /*1810*/  BRA.U UP0, `(.L_x_24) ;  /* 0x0000000100347547 */ /* 0x000fea000b800000 */
[----:B------:R-:W2:Y:S01]  /*1820*/  S2R R2, SR_CgaCtaId ;  /* 0x0000000000027919 */ /* 0x000ea20000008800 */
[----:B------:R-:W-:-:S04]  /*1830*/  MOV R3, 0x400 ;  /* 0x0000040000037802 */ /* 0x000fc80000000f00 */
[----:B--2---:R-:W-:Y:S02]  /*1840*/  LEA R2, R2, R3, 0x18 ;  /* 0x0000000302027211 */ /* 0x004fe400078ec0ff */
[----:B------:R-:W-:-:S03]  /*1850*/  SHF.L.U32 R3, R11, 0x1f, RZ ;  /* 0x0000001f0b037819 */ /* 0x000fc600000006ff */
[----:B------:R-:W-:-:S04]  /*1860*/  IMAD R2, R12, 0x8, R2 ;  /* 0x000000080c027824 */ /* 0x000fc800078e0202 */
[----:B------:R-:W2:Y:S02]  /*1870*/  SYNCS.PHASECHK.TRANS64.TRYWAIT P0, [R2+URZ+0x150], R3 ;  /* 0x00015003020075a7 */ /* 0x000ea400080011ff */
[----:B--2---:R-:W-:Y:S05]  /*1880*/  @!P0 BRA `(.L_x_25) ;  /* 0x0000008c00f88947 */ /* 0x004fea0003800000 */
.L_x_233:
[----:B------:R-:W-:Y:S01]  /*1890*/  VIADD R12, R12, 0x1 ;  /* 0x000000010c0c7836 */ /* 0x000fe20000000000 */
[----:B------:R2:W-:Y:S04]  /*18a0*/  SYNCS.ARRIVE.TRANS64.A1T0 RZ, [R2+URZ+0x140], RZ ;  /* 0x000140ff02ff79a7 */ /* 0x0005e800081000ff */
[----:B------:R-:W-:-:S04]  /*18b0*/  ISETP.NE.AND P0, PT, R12, 0x2, PT ;  /* 0x000000020c00780c */ /* 0x000fc80003f05270 */
[----:B------:R-:W-:Y:S02]  /*18c0*/  SEL R12, R12, RZ, P0 ;  /* 0x000000ff0c0c7207 */ /* 0x000fe40000000000 */
[----:B--2---:R-:W-:-:S04]  /*18d0*/  SEL R2, RZ, 0x1, P0 ;  /* 0x00000001ff027807 */ /* 0x004fc80000000000 */
[----:B------:R-:W-:-:S07]  /*18e0*/  LOP3.LUT R11, R11, R2, RZ, 0x3c, !PT ;  /* 0x000000020b0b7212 */ /* 0x000fce00078e3cff */
.L_x_24:
[----:B------:R-:W-:Y:S01]  /*18f0*/  UMOV UR5, 0x400 ;  /* 0x0000040000057882 */ /* 0x000fe20000000000 */
[----:B------:R-:W-:Y:S01]  /*1900*/  SHF.L.U32 R2, R15, 0x1f, RZ ;  /* 0x0000001f0f027819 */ /* 0x000fe200000006ff */
[----:B-1----:R-:W-:Y:S01]  /*1910*/  ULEA UR5, UR4, UR5, 0x18 ;  /* 0x0000000504057291 */ /* 0x002fe2000f8ec0ff */
[----:B------:R-:W-:Y:S01]  /*1920*/  R2UR UR35, R16 ;  /* 0x00000000102372ca */ /* 0x000fe200000e0000 */
[----:B------:R-:W-:Y:S01]  /*1930*/  UISETP.GE.U32.AND UP0, UPT, UR21, 0x7f, UPT ;  /* 0x0000007f1500788c */ /* 0x000fe2000bf06070 */
[----:B------:R-:W-:Y:S01]  /*1940*/  R2UR UR11, R17 ;  /* 0x00000000110b72ca */ /* 0x000fe200000e0000 */
[----:B------:R-:W-:Y:S01]  /*1950*/  ULEA UR8, UR14, UR5, 0x3 ;  /* 0x000000050e087291 */ /* 0x000fe2000f8e18ff */
[----:B------:R-:W-:-:S08]  /*1960*/  UMOV UR26, URZ ;  /* 0x000000ff001a7c82 */ /* 0x000fd00008000000 */
[----:B------:R1:W2:Y:S01]  /*1970*/  SYNCS.PHASECHK.TRANS64.TRYWAIT P0, [UR8+0x50], R2 ;  /* 0x00005002ff0075a7 */ /* 0x0002a20008001108 */
[----:B------:R-:W-:-:S13]  /*1980*/  R2UR UR8, R23 ;  /* 0x00000000170872ca */ /* 0x000fda00000e0000 */
[----:B------:R-:W-:Y:S01]  /*1990*/  ULEA UR11, UR8, UR11, 0x6 ;  /* 0x0000000b080b7291 */ /* 0x000fe2000f8e30ff */
[----:B-1----:R-:W-:-:S05]  /*19a0*/  LEA.HI R2, R22, R22, RZ, 0x1 ;  /* 0x0000001616027211 */ /* 0x002fca00078f08ff */
[----:B------:R-:W-:-:S05]  /*19b0*/  IMAD.SHL.U32 R2, R2, 0x80, RZ ;  /* 0x0000008002027824 */ /* 0x000fca00078e00ff */
[----:B------:R-:W-:-:S04]  /*19c0*/  LOP3.LUT R2, R2, 0xffffff00, RZ, 0xc0, !PT ;  /* 0xffffff0002027812 */ /* 0x000fc800078ec0ff */
[----:B------:R-:W-:-:S13]  /*19d0*/  R2UR UR9, R2 ;  /* 0x00000000020972ca */ /* 0x000fda00000e0000 */
[----:B------:R-:W-:Y:S01]  /*19e0*/  ULOP3.LUT UR35, UR9, 0x80, UR35, 0xf8, !UPT ;  /* 0x0000008009237892 */ /* 0x000fe2000f8ef823 */
[----:B------:R-:W-:Y:S11]  /*19f0*/  BRA.U !UP0, `(.L_x_26) ;  /* 0x0000000108c07547 */ /* 0x000ff6000b800000 */
[----:B------:R-:W-:Y:S01]  /*1a00*/  UMOV UR16, UR7 ;  /* 0x0000000700107c82 */ /* 0x000fe20008000000 */
[----:B------:R-:W-:Y:S01]  /*1a10*/  UMOV UR17, UR14 ;  /* 0x0000000e00117c82 */ /* 0x000fe20008000000 */
[----:B------:R-:W-:-:S05]  /*1a20*/  UMOV UR34, URZ ;  /* 0x000000ff00227c82 */ /* 0x000fca0008000000 */
.L_x_32:
[----:B------:R-:W-:Y:S01]  /*1a30*/  ULEA UR33, UR17, UR5, 0x3 ;  /* 0x0000000511217291 */ /* 0x000fe2000f8e18ff */
[----:B------:R-:W-:Y:S01]  /*1a40*/  @P5 MOV R3, 0xa000 ;  /* 0x0000a00000035802 */ /* 0x000fe20000000f00 */
[----:B-12-4-:R-:W-:Y:S10]  /*1a50*/  @P0 BRA `(.L_x_27) ;  /* 0x00000000000c0947 */ /* 0x016ff40003800000 */
[----:B------:R-:W-:-:S04]  /*1a60*/  SHF.L.U32 R4, R15, 0x1f, RZ ;  /* 0x0000001f0f047819 */ /* 0x000fc800000006ff */
[----:B------:R-:W1:Y:S02]  /*1a70*/  SYNCS.PHASECHK.TRANS64.TRYWAIT P0, [UR33+0x50], R4 ;  /* 0x00005004ff0075a7 */ /* 0x000e640008001121 */
[----:B-1----:R-:W-:Y:S05]  /*1a80*/  @!P0 BRA `(.L_x_28) ;  /* 0x0000008c008c8947 */ /* 0x002fea0003800000 */
.L_x_27:
[----:B------:R2:W-:Y:S01]  /*1a90*/  @P5 SYNCS.ARRIVE.TRANS64 RZ, [UR33], R3 ;  /* 0x00000003ffff59a7 */ /* 0x0005e20008000021 */
[----:B------:R-:W-:Y:S02]  /*1aa0*/  ULOP3.LUT UR8, UR13, 0x2, URZ, 0xfc, !UPT ;  /* 0x000000020d087892 */ /* 0x000fe4000f8efcff */
[----:B------:R-:W-:Y:S02]  /*1ab0*/  UIADD3 UR16, UPT, UPT, UR16, 0x1, URZ ;  /* 0x0000000110107890 */ /* 0x000fe4000fffe0ff */
[----:B------:R-:W-:Y:S02]  /*1ac0*/  UISETP.NE.AND UP0, UPT, UR8, 0x2, UPT ;  /* 0x000000020800788c */ /* 0x000fe4000bf05270 */
[----:B------:R-:W-:-:S07]  /*1ad0*/  UISETP.NE.AND UP2, UPT, UR16, 0x1, UPT ;  /* 0x000000011000788c */ /* 0x000fce000bf45270 */
[----:B------:R-:W-:Y:S05]  /*1ae0*/  BRA.U UP0, `(.L_x_29) ;  /* 0x0000000100047547 */ /* 0x000fea000b800000 */
[----:B------:R-:W-:Y:S05]  /*1af0*/  BPT.TRAP 0x1 ;  /* 0x000000040000795c */ /* 0x000fea0000300000 */
.L_x_29:
[----:B------:R-:W-:Y:S04]  /*1b00*/  BSSY.RECONVERGENT B0, `(.L_x_30) ;  /* 0x0000003000007945 */ /* 0x000fe80003800200 */
[----:B------:R-:W-:Y:S05]  /*1b10*/  @!P4 BRA `(.L_x_31) ;  /* 0x000000000004c947 */ /* 0x000fea0003800000 */
[----:B------:R-:W-:Y:S05]  /*1b20*/  BPT.TRAP 0x1 ;  /* 0x000000040000795c */ /* 0x000fea0000300000 */
.L_x_31:
[----:B------:R-:W-:Y:S05]  /*1b30*/  BSYNC.RECONVERGENT B0 ;  /* 0x0000000000007941 */ /* 0x000fea0003800200 */
.L_x_30:
[----:B------:R-:W-:Y:S02]  /*1b40*/  UIADD3 UR14, UPT, UPT, UR17, 0x1, URZ ;  /* 0x00000001110e7890 */ /* 0x000fe4000fffe0ff */
[----:B------:R-:W-:Y:S02]  /*1b50*/  ULEA UR32, UR17, UR5, 0xe ;  /* 0x0000000511207291 */ /* 0x000fe4000f8e70ff */
[----:B------:R-:W-:Y:S02]  /*1b60*/  UISETP.NE.AND UP0, UPT, UR14, 0xa, UPT ;  /* 0x0000000a0e00788c */ /* 0x000fe4000bf05270 */
[----:B------:R-:W-:Y:S02]  /*1b70*/  UIADD3 UR30, UP1, UPT, UR24, 0x80, URZ ;  /* 0x00000080181e7890 */ /* 0x000fe4000ff3e0ff */
[----:B------:R-:W-:Y:S02]  /*1b80*/  USEL UR9, URZ, 0x1, UP0 ;  /* 0x00000001ff097887 */ /* 0x000fe40008000000 */
[----:B------:R-:W-:-:S02]  /*1b90*/  USEL UR14, UR14, URZ, UP0 ;  /* 0x000000ff0e0e7287 */ /* 0x000fc40008000000 */
[----:B------:R-:W-:Y:S02]  /*1ba0*/  UIADD3 UR28, UP0, UPT, UR24, 0x180, URZ ;  /* 0x00000180181c7890 */ /* 0x000fe4000ff1e0ff */
[----:B------:R-:W-:Y:S01]  /*1bb0*/  ULEA UR8, UR14, UR5, 0x3 ;  /* 0x000000050e087291 */ /* 0x000fe2000f8e18ff */
[----:B------:R-:W-:Y:S01]  /*1bc0*/  LOP3.LUT R15, R15, UR9, RZ, 0x3c, !PT ;  /* 0x000000090f0f7c12 */ /* 0x000fe2000f8e3cff */
[----:B------:R-:W-:Y:S02]  /*1bd0*/  ULOP3.LUT UR33, UR33, 0xfefffff8, URZ, 0xc0, !UPT ;  /* 0xfefffff821217892 */ /* 0x000fe4000f8ec0ff */
[----:B------:R-:W-:Y:S01]  /*1be0*/  UIADD3.X UR31, UPT, UPT, URZ, UR25, URZ, UP1, !UPT ;  /* 0x00000019ff1f7290 */ /* 0x000fe20008ffe4ff */
[----:B-1----:R-:W-:Y:S01]  /*1bf0*/  SHF.L.U32 R2, R15, 0x1f, RZ ;  /* 0x0000001f0f027819 */ /* 0x002fe200000006ff */
[----:B------:R-:W-:Y:S02]  /*1c00*/  UIADD3 UR32, UPT, UPT, UR32, 0x6400, URZ ;  /* 0x0000640020207890 */ /* 0x000fe4000fffe0ff */
[----:B------:R-:W-:Y:S01]  /*1c10*/  UIADD3.X UR29, UPT, UPT, URZ, UR25, URZ, UP0, !UPT ;  /* 0x00000019ff1d7290 */ /* 0x000fe200087fe4ff */
[----:B------:R1:W4:Y:S01]  /*1c20*/  SYNCS.PHASECHK.TRANS64.TRYWAIT P0, [UR8+0x50], R2 ;  /* 0x00005002ff0075a7 */ /* 0x0003220008001108 */
[----:B------:R-:W-:Y:S01]  /*1c30*/  ULEA UR8, UR17, UR5, 0xc ;  /* 0x0000000511087291 */ /* 0x000fe2000f8e60ff */
[----:B------:R-:W-:Y:S01]  /*1c40*/  UMOV UR18, 0x0 ;  /* 0x0000000000127882 */ /* 0x000fe20000000000 */
[----:B------:R-:W-:-:S02]  /*1c50*/  UMOV UR19, 0x10000000 ;  /* 0x1000000000137882 */ /* 0x000fc40000000000 */
[----:B------:R-:W-:Y:S01]  /*1c60*/  UIADD3 UR8, UPT, UPT, UR8, 0x2e400, URZ ;  /* 0x0002e40008087890 */ /* 0x000fe2000fffe0ff */
[----:B------:R2:W-:Y:S01]  /*1c70*/  UTMALDG.3D.2CTA [UR32], [UR30], desc[UR18] ;  /* 0x000012201e0075b4 */ /* 0x0005e20008211000 */
[----:B------:R-:W-:Y:S01]  /*1c80*/  UMOV UR10, UR34 ;  /* 0x00000022000a7c82 */ /* 0x000fe20008000000 */
[----:B------:R-:W-:Y:S01]  /*1c90*/  UMOV UR12, UR36 ;  /* 0x00000024000c7c82 */ /* 0x000fe20008000000 */
[----:B------:R-:W-:Y:S01]  /*1ca0*/  UMOV UR9, UR33 ;  /* 0x0000002100097c82 */ /* 0x000fe20008000000 */
[----:B------:R-:W-:Y:S01]  /*1cb0*/  UMOV UR26, UR6 ;  /* 0x00000006001a7c82 */ /* 0x000fe20008000000 */
[----:B------:R-:W-:-:S03]  /*1cc0*/  UMOV UR17, UR14 ;  /* 0x0000000e00117c82 */ /* 0x000fc60008000000 */
[----:B------:R1:W-:Y:S01]  /*1cd0*/  UTMALDG.3D.2CTA [UR8], [UR28], desc[UR18] ;  /* 0x000012081c0075b4 */ /* 0x0003e20008211000 */
[----:B--2---:R-:W-:Y:S01]  /*1ce0*/  UIADD3 UR34, UPT, UPT, UR34, 0x40, URZ ;  /* 0x0000004022227890 */ /* 0x004fe2000fffe0ff */
[----:B------:R-:W-:Y:S11]  /*1cf0*/  BRA.U UP2, `(.L_x_32) ;  /* 0xfffffffd024c7547 */ /* 0x000ff6000b83ffff */
.L_x_26:
[----:B--2-4-:R-:W-:Y:S01]  /*1d00*/  PLOP3.LUT P0, PT, PT, PT, UP5, 0x80, 0x8 ;  /* 0x000000000008781c */ /* 0x014fe20003f0f058 */
[----:B-1----:R-:W-:Y:S01]  /*1d10*/  ULEA UR8, UR14, UR5, 0x3 ;  /* 0x000000050e087291 */ /* 0x002fe2000f8e18ff */
[----:B------:R-:W-:Y:S01]  /*1d20*/  SHF.L.U32 R2, R15, 0x1f, RZ ;  /* 0x0000001f0f027819 */ /* 0x000fe200000006ff */
[----:B------:R-:W-:-:S10]  /*1d30*/  UISETP.GT.AND UP0, UPT, UR23, UR22, UPT ;  /* 0x000000161700728c */ /* 0x000fd4000bf04270 */
[----:B------:R-:W-:Y:S01]  /*1d40*/  @!P0 SYNCS.ARRIVE.TRANS64.A1T0 RZ, [UR5+0xd8], RZ ;  /* 0x0000d8ffffff89a7 */ /* 0x000fe20008100005 */
[----:B------:R1:W2:Y:S01]  /*1d50*/  SYNCS.PHASECHK.TRANS64.TRYWAIT P0, [UR8+0x50], R2 ;  /* 0x00005002ff0075a7 */ /* 0x0002a20008001108 */
[----:B------:R-:W-:Y:S05]  /*1d60*/  BRA.U !UP0, `(.L_x_33) ;  /* 0x0000000108c07547 */ /* 0x000fea000b800000 */
[----:B------:R-:W-:Y:S01]  /*1d70*/  UIADD3 UR27, UPT, UPT, UR15, UR26, URZ ;  /* 0x0000001a0f1b7290 */ /* 0x000fe2000fffe0ff */
[----:B------:R-:W-:-:S11]  /*1d80*/  UMOV UR34, UR14 ;  /* 0x0000000e00227c82 */ /* 0x000fd60008000000 */
.L_x_39:
[----:B------:R-:W-:Y:S01]  /*1d90*/  ULEA UR17, UR34, UR5, 0x3 ;  /* 0x0000000522117291 */ /* 0x000fe2000f8e18ff */
[----:B--2---:R-:W-:Y:S01]  /*1da0*/  @P5 MOV R3, 0xa000 ;  /* 0x0000a00000035802 */ /* 0x004fe20000000f00 */
[----:B-12---:R-:W-:Y:S10]  /*1db0*/  @P0 BRA `(.L_x_34) ;  /* 0x00000000000c0947 */ /* 0x006ff40003800000 */
[----:B------:R-:W-:-:S04]  /*1dc0*/  SHF.L.U32 R4, R15, 0x1f, RZ ;  /* 0x0000001f0f047819 */ /* 0x000fc800000006ff */
[----:B------:R-:W2:Y:S02]  /*1dd0*/  SYNCS.PHASECHK.TRANS64.TRYWAIT P0, [UR17+0x50], R4 ;  /* 0x00005004ff0075a7 */ /* 0x000ea40008001111 */
[----:B--2---:R-:W-:Y:S05]  /*1de0*/  @!P0 BRA `(.L_x_35) ;  /* 0x0000008800cc8947 */ /* 0x004fea0003800000 */
.L_x_34:
[----:B------:R2:W-:Y:S01]  /*1df0*/  @P5 SYNCS.ARRIVE.TRANS64 RZ, [UR17], R3 ;  /* 0x00000003ffff59a7 */ /* 0x0005e20008000011 */
[----:B------:R-:W-:-:S04]  /*1e00*/  ULOP3.LUT UR8, UR13, 0x2, URZ, 0xfc, !UPT ;  /* 0x000000020d087892 */ /* 0x000fc8000f8efcff */
[----:B------:R-:W-:-:S09]  /*1e10*/  UISETP.NE.AND UP0, UPT, UR8, 0x2, UPT ;  /* 0x000000020800788c */ /* 0x000fd2000bf05270 */
[----:B------:R-:W-:Y:S05]  /*1e20*/  BRA.U UP0, `(.L_x_36) ;  /* 0x0000000100047547 */ /* 0x000fea000b800000 */
[----:B------:R-:W-:Y:S05]  /*1e30*/  BPT.TRAP 0x1 ;  /* 0x000000040000795c */ /* 0x000fea0000300000 */
.L_x_36:
[----:B------:R-:W-:Y:S04]  /*1e40*/  BSSY.RECONVERGENT B0, `(.L_x_37) ;  /* 0x0000003000007945 */ /* 0x000fe80003800200 */
[----:B------:R-:W-:Y:S05]  /*1e50*/  @!P4 BRA `(.L_x_38) ;  /* 0x000000000004c947 */ /* 0x000fea0003800000 */
[----:B------:R-:W-:Y:S05]  /*1e60*/  BPT.TRAP 0x1 ;  /* 0x000000040000795c */ /* 0x000fea0000300000 */
.L_x_38:
[----:B------:R-:W-:Y:S05]  /*1e70*/  BSYNC.RECONVERGENT B0 ;  /* 0x0000000000007941 */ /* 0x000fea0003800200 */
.L_x_37:
        /* <DEDUP_REMOVED lines=9> */
[----:B------:R-:W-:Y:S02]  /*1f10*/  USHF.L.U32 UR18, UR26, 0x6, URZ ;  /* 0x000000061a127899 */ /* 0x000fe400080006ff */
[----:B------:R-:W-:Y:S01]  /*1f20*/  ULOP3.LUT UR17, UR17, 0xfefffff8, URZ, 0xc0, !UPT ;  /* 0xfefffff811117892 */ /* 0x000fe2000f8ec0ff */
[----:B-1----:R-:W-:Y:S01]  /*1f30*/  SHF.L.U32 R2, R15, 0x1f, RZ ;  /* 0x0000001f0f027819 */ /* 0x002fe200000006ff */
[----:B------:R-:W-:Y:S02]  /*1f40*/  UIADD3 UR16, UPT, UPT, UR16, 0x6400, URZ ;  /* 0x0000640010107890 */ /* 0x000fe4000fffe0ff */
[----:B------:R-:W-:Y:S01]  /*1f50*/  UIADD3.X UR33, UPT, UPT, URZ, UR25, URZ, UP1, !UPT ;  /* 0x00000019ff217290 */ /* 0x000fe20008ffe4ff */
[----:B------:R4:W1:Y:S01]  /*1f60*/  SYNCS.PHASECHK.TRANS64.TRYWAIT P0, [UR8+0x50], R2 ;  /* 0x00005002ff0075a7 */ /* 0x0008620008001108 */
[----:B------:R-:W-:-:S02]  /*1f70*/  ULEA UR8, UR34, UR5, 0xc ;  /* 0x0000000522087291 */ /* 0x000fc4000f8e60ff */
[----:B------:R-:W-:Y:S02]  /*1f80*/  UIADD3.X UR31, UPT, UPT, URZ, UR25, URZ, UP0, !UPT ;  /* 0x00000019ff1f7290 */ /* 0x000fe400087fe4ff */
[----:B------:R-:W-:Y:S01]  /*1f90*/  UIADD3 UR8, UPT, UPT, UR8, 0x2e400, URZ ;  /* 0x0002e40008087890 */ /* 0x000fe2000fffe0ff */
[----:B------:R-:W-:Y:S01]  /*1fa0*/  UMOV UR28, 0x0 ;  /* 0x00000000001c7882 */ /* 0x000fe20000000000 */
[----:B------:R-:W-:Y:S01]  /*1fb0*/  UMOV UR29, 0x10000000 ;  /* 0x10000000001d7882 */ /* 0x000fe20000000000 */
[----:B------:R-:W-:Y:S01]  /*1fc0*/  UMOV UR19, UR35 ;  /* 0x0000002300137c82 */ /* 0x000fe20008000000 */
[----:B------:R-:W-:Y:S01]  /*1fd0*/  UMOV UR20, UR36 ;  /* 0x0000002400147c82 */ /* 0x000fe20008000000 */
[----:B------:R-:W-:Y:S01]  /*1fe0*/  UMOV UR12, UR36 ;  /* 0x00000024000c7c82 */ /* 0x000fe20008000000 */
[----:B------:R-:W-:Y:S01]  /*1ff0*/  UMOV UR9, UR17 ;  /* 0x0000001100097c82 */ /* 0x000fe20008000000 */
[----:B------:R-:W-:Y:S01]  /*2000*/  UMOV UR10, UR18 ;  /* 0x00000012000a7c82 */ /* 0x000fe20008000000 */
[----:B------:R4:W-:Y:S01]  /*2010*/  UTMALDG.3D.2CTA [UR16], [UR32], desc[UR28] ;  /* 0x00001c10200075b4 */ /* 0x0009e20008211000 */
[----:B------:R-:W-:Y:S01]  /*2020*/  UIADD3 UR26, UPT, UPT, UR26, 0x1, URZ ;  /* 0x000000011a1a7890 */ /* 0x000fe2000fffe0ff */
[----:B------:R-:W-:-:S03]  /*2030*/  UMOV UR34, UR14 ;  /* 0x0000000e00227c82 */ /* 0x000fc60008000000 */
[----:B------:R-:W-:Y:S01]  /*2040*/  UISETP.NE.AND UP0, UPT, UR26, UR27, UPT ;  /* 0x0000001b1a00728c */ /* 0x000fe2000bf05270 */
[----:B------:R4:W-:Y:S08]  /*2050*/  UTMALDG.3D.2CTA [UR8], [UR30], desc[UR28] ;  /* 0x00001c081e0075b4 */ /* 0x0009f00008211000 */
[----:B----4-:R-:W-:Y:S05]  /*2060*/  BRA.U UP0, `(.L_x_39) ;  /* 0xfffffffd00487547 */ /* 0x010fea000b83ffff */
.L_x_33:
[C---:B-1----:R-:W-:Y:S01]  /*2070*/  LEA R2, R14.reuse, UR5, 0x3 ;  /* 0x000000050e027c11 */ /* 0x042fe2000f8e18ff */
[----:B------:R-:W-:Y:S01]  /*2080*/  NOP ;  /* 0x0000000000007918 */ /* 0x000fe20000000000 */
[----:B--2---:R-:W-:Y:S02]  /*2090*/  SHF.L.U32 R3, R13, 0x1f, RZ ;  /* 0x0000001f0d037819 */ /* 0x004fe400000006ff */
[----:B------:R-:W-:Y:S02]  /*20a0*/  LEA R4, R14, UR5, 0x4 ;  /* 0x000000050e047c11 */ /* 0x000fe4000f8e20ff */
[----:B------:R-:W1:Y:S02]  /*20b0*/  SYNCS.PHASECHK.TRANS64.TRYWAIT P0, [R2+URZ+0xe0], R3 ;  /* 0x0000e003020075a7 */ /* 0x000e6400080011ff */
[----:B-1----:R-:W-:Y:S05]  /*20c0*/  @!P0 BRA `(.L_x_40) ;  /* 0x00000088002c8947 */ /* 0x002fea0003800000 */
.L_x_236:
[----:B------:R-:W2:Y:S01]  /*20d0*/  LDS.128 R4, [R4+0x170] ;  /* 0x0001700004047984 */ /* 0x000ea20000000c00 */
[----:B------:R-:W-:Y:S01]  /*20e0*/  ISETP.GE.AND P0, PT, R65, 0x1, PT ;  /* 0x000000014100780c */ /* 0x000fe20003f06270 */
[----:B-1----:R-:W-:Y:S01]  /*20f0*/  VIADD R2, R2, 0xf0 ;  /* 0x000000f002027836 */ /* 0x002fe20000000000 */
[----:B------:R-:W-:Y:S01]  /*2100*/  @!PT LDS RZ, [RZ] ;  /* 0x00000000fffff984 */ /* 0x000fe20000000800 */
[----:B------:R-:W-:Y:S01]  /*2110*/  @!PT LDS RZ, [RZ] ;  /* 0x00000000fffff984 */ /* 0x000fe20000000800 */
[----:B------:R-:W-:Y:S01]  /*2120*/  @!PT LDS RZ, [RZ] ;  /* 0x00000000fffff984 */ /* 0x000fe20000000800 */
[----:B------:R-:W-:Y:S01]  /*2130*/  @!PT LDS RZ, [RZ] ;  /* 0x00000000fffff984 */ /* 0x000fe20000000800 */
[----:B------:R1:W-:Y:S06]  /*2140*/  MEMBAR.ALL.CTA ;  /* 0x0000000000007992 */ /* 0x0003ec0000008000 */
[----:B-1----:R-:W1:Y:S01]  /*2150*/  FENCE.VIEW.ASYNC.S ;  /* 0x00000000000073c6 */ /* 0x002e620000000000 */
[----:B------:R-:W-:-:S04]  /*2160*/  PRMT R2, RZ, 0x654, R2 ;  /* 0x00000654ff027816 */ /* 0x000fc80000000002 */
[----:B-1----:R1:W-:Y:S01]  /*2170*/  SYNCS.ARRIVE.TRANS64.RED.A1T0 RZ, [R2+URZ], RZ ;  /* 0x000000ff02ff79a7 */ /* 0x0023e200081004ff */
[----:B--2---:R-:W-:-:S13]  /*2180*/  LOP3.LUT P2, RZ, R6, 0x1, RZ, 0xc0, !PT ;  /* 0x0000000106ff7812 */ /* 0x004fda000784c0ff */
[----:B------:R-:W-:Y:S01]  /*2190*/  @P2 SHF.R.U32.HI R3, RZ, 0x10, R5 ;  /* 0x00000010ff032819 */ /* 0x000fe20000011605 */
[----:B------:R-:W-:Y:S01]  /*21a0*/  VOTEU.ANY UP0, P2 ;  /* 0x0000000000ff7886 */ /* 0x000fe20001000100 */
[----:B------:R-:W-:Y:S02]  /*21b0*/  @P2 MOV R10, R4 ;  /* 0x00000004000a2202 */ /* 0x000fe40000000f00 */
[----:B------:R-:W-:Y:S02]  /*21c0*/  @P2 R2UR.BROADCAST UR8, R3 ;  /* 0x00000000030822ca */ /* 0x000fe400008e0000 */
[----:B------:R-:W-:-:S11]  /*21d0*/  @P2 LOP3.LUT R9, R5, 0xffff, RZ, 0xc0, !PT ;  /* 0x0000ffff05092812 */ /* 0x000fd600078ec0ff */
[----:B------:R-:W-:Y:S01]  /*21e0*/  @UP0 UMOV UR36, UR8 ;  /* 0x0000000800240c82 */ /* 0x000fe20008000000 */
[----:B-1----:R-:W-:Y:S05]  /*21f0*/  @!P0 BRA `(.L_x_41) ;  /* 0x0000000000b88947 */ /* 0x002fea0003800000 */
[----:B------:R-:W3:Y:S01]  /*2200*/  LDC.64 R4, c[0x0][0xb18] ;  /* 0x0002c600ff047b82 */ /* 0x000ee20000000a00 */
[----:B------:R-:W-:-:S07]  /*2210*/  ISETP.NE.AND P3, PT, R65, 0x1, PT ;  /* 0x000000014100780c */ /* 0x000fce0003f65270 */
[----:B------:R-:W1:Y:S08]  /*2220*/  LDC.64 R6, c[0x0][0xb10] ;  /* 0x0002c400ff067b82 */ /* 0x000e700000000a00 */
[----:B------:R-:W2:Y:S08]  /*2230*/  LDC R18, c[0x0][0xb20] ;  /* 0x0002c800ff127b82 */ /* 0x000eb00000000800 */
[----:B------:R-:W4:Y:S01]  /*2240*/  LDC R19, c[0x0][0xb0c] ;  /* 0x0002c300ff137b82 */ /* 0x000f220000000800 */
[----:B---3--:R-:W-:Y:S01]  /*2250*/  IMAD.HI.U32 R21, R0, R5, RZ ;  /* 0x0000000500157227 */ /* 0x008fe200078e00ff */
[----:B------:R-:W-:-:S03]  /*2260*/  ISETP.NE.AND P0, PT, R4, 0x1, PT ;  /* 0x000000010400780c */ /* 0x000fc60003f05270 */
[----:B------:R-:W-:-:S03]  /*2270*/  IMAD.HI.U32 R5, R9, R5, RZ ;  /* 0x0000000509057227 */ /* 0x000fc600078e00ff */
[----:B------:R-:W3:Y:S01]  /*2280*/  LDC.64 R2, c[0x0][0xb28] ;  /* 0x0002ca00ff027b82 */ /* 0x000ee20000000a00 */
[----:B-1----:R-:W-:-:S04]  /*2290*/  IMAD.HI.U32 R22, R8, R6, RZ ;  /* 0x0000000608167227 */ /* 0x002fc800078e00ff */
[----:B------:R-:W-:Y:S01]  /*22a0*/  IMAD.HI.U32 R23, R10, R6, RZ ;  /* 0x000000060a177227 */ /* 0x000fe200078e00ff */
[----:B------:R-:W-:Y:S02]  /*22b0*/  SHF.R.U32.HI R22, RZ, R7, R22 ;  /* 0x00000007ff167219 */ /* 0x000fe40000011616 */
[-C--:B--2---:R-:W-:Y:S02]  /*22c0*/  SHF.R.U32.HI R21, RZ, R18.reuse, R21 ;  /* 0x00000012ff157219 */ /* 0x084fe40000011615 */
[----:B------:R-:W-:Y:S02]  /*22d0*/  SHF.R.U32.HI R5, RZ, R18, R5 ;  /* 0x00000012ff057219 */ /* 0x000fe40000011605 */
[----:B------:R-:W-:Y:S02]  /*22e0*/  SEL R21, R0, R21, !P0 ;  /* 0x0000001500157207 */ /* 0x000fe40004000000 */
[----:B------:R-:W-:Y:S02]  /*22f0*/  SHF.R.U32.HI R23, RZ, R7, R23 ;  /* 0x00000007ff177219 */ /* 0x000fe40000011617 */
[----:B----4-:R-:W-:-:S02]  /*2300*/  ISETP.NE.AND P1, PT, R19, 0x1, PT ;  /* 0x000000011300780c */ /* 0x010fc40003f25270 */
[----:B------:R-:W-:Y:S02]  /*2310*/  SEL R5, R9, R5, !P0 ;  /* 0x0000000509057207 */ /* 0x000fe40004000000 */
[----:B------:R-:W-:Y:S02]  /*2320*/  SEL R22, R8, R22, !P1 ;  /* 0x0000001608167207 */ /* 0x000fe40004800000 */
[----:B------:R-:W-:Y:S01]  /*2330*/  SEL R23, R10, R23, !P1 ;  /* 0x000000170a177207 */ /* 0x000fe20004800000 */
[----:B---3--:R-:W-:-:S04]  /*2340*/  IMAD.HI.U32 R20, R21, R2, RZ ;  /* 0x0000000215147227 */ /* 0x008fc800078e00ff */
        /* <DEDUP_REMOVED lines=10> */
[----:B------:R-:W-:-:S04]  /*23f0*/  @!P0 IMAD.HI.U32 R7, R23, R2, RZ ;  /* 0x0000000217078227 */ /* 0x000fc800078e00ff */
[----:B------:R-:W-:Y:S01]  /*2400*/  IMAD.MOV R2, RZ, RZ, -R6 ;  /* 0x000000ffff027224 */ /* 0x000fe200078e0a06 */
[----:B------:R-:W-:Y:S02]  /*2410*/  @!P0 SHF.R.U32.HI R3, RZ, R3, R7 ;  /* 0x00000003ff038219 */ /* 0x000fe40000011607 */
[----:B------:R-:W-:Y:S01]  /*2420*/  IADD3 R7, PT, PT, -R5, RZ, RZ ;  /* 0x000000ff05077210 */ /* 0x000fe20007ffe1ff */
[----:B------:R-:W-:Y:S01]  /*2430*/  IMAD R2, R65, R2, R5 ;  /* 0x0000000241027224 */ /* 0x000fe200078e0205 */
        /* <DEDUP_REMOVED lines=10> */
.L_x_41:
[----:B------:R-:W1:Y:S02]  /*24e0*/  LDCU UR8, c[0x0][0xb30] ;  /* 0x00016600ff0877ac */ /* 0x000e640008000800 */
[----:B-1----:R-:W-:-:S09]  /*24f0*/  UISETP.NE.AND UP0, UPT, UR8, 0x1, UPT ;  /* 0x000000010800788c */ /* 0x002fd2000bf05270 */
[----:B------:R-:W-:Y:S05]  /*2500*/  BRA.U UP0, `(.L_x_42) ;  /* 0x0000000100407547 */ /* 0x000fea000b800000 */
[----:B------:R-:W1:Y:S08]  /*2510*/  LDC.64 R4, c[0x0][0xb10] ;  /* 0x0002c400ff047b82 */ /* 0x000e700000000a00 */
[----:B------:R-:W2:Y:S08]  /*2520*/  LDC.64 R2, c[0x0][0xb18] ;  /* 0x0002c600ff027b82 */ /* 0x000eb00000000a00 */
[----:B------:R-:W4:Y:S08]  /*2530*/  LDC R6, c[0x0][0xb20] ;  /* 0x0002c800ff067b82 */ /* 0x000f300000000800 */
[----:B------:R-:W3:Y:S01]  /*2540*/  LDC R7, c[0x0][0xb0c] ;  /* 0x0002c300ff077b82 */ /* 0x000ee20000000800 */
[----:B-1----:R-:W-:-:S05]  /*2550*/  IMAD.HI.U32 R4, R10, R4, RZ ;  /* 0x000000040a047227 */ /* 0x002fca00078e00ff */
[----:B------:R-:W-:Y:S01]  /*2560*/  SHF.R.U32.HI R4, RZ, R5, R4 ;  /* 0x00000005ff047219 */ /* 0x000fe20000011604 */
[----:B--2---:R-:W-:Y:S01]  /*2570*/  IMAD.HI.U32 R3, R9, R3, RZ ;  /* 0x0000000309037227 */ /* 0x004fe200078e00ff */
[----:B------:R-:W-:-:S04]  /*2580*/  ISETP.NE.AND P0, PT, R2, 0x1, PT ;  /* 0x000000010200780c */ /* 0x000fc80003f05270 */
[----:B----4-:R-:W-:-:S04]  /*2590*/  SHF.R.U32.HI R3, RZ, R6, R3 ;  /* 0x00000006ff037219 */ /* 0x010fc80000011603 */
[----:B------:R-:W-:Y:S02]  /*25a0*/  SEL R3, R9, R3, !P0 ;  /* 0x0000000309037207 */ /* 0x000fe40004000000 */
[----:B---3--:R-:W-:-:S04]  /*25b0*/  ISETP.NE.AND P1, PT, R7, 0x1, PT ;  /* 0x000000010700780c */ /* 0x008fc80003f25270 */
[----:B------:R-:W-:-:S05]  /*25c0*/  SEL R4, R10, R4, !P1 ;  /* 0x000000040a047207 */ /* 0x000fca0004800000 */
[----:B------:R-:W-:Y:S02]  /*25d0*/  IMAD.IADD R5, R3, 0x1, -R4 ;  /* 0x0000000103057824 */ /* 0x000fe400078e0a04 */
[----:B------:R-:W-:Y:S02]  /*25e0*/  IMAD.IADD R3, R4, 0x1, -R3 ;  /* 0x0000000104037824 */ /* 0x000fe400078e0a03 */
[----:B------:R-:W-:Y:S02]  /*25f0*/  IMAD R10, R5, R7, R10 ;  /* 0x00000007050a7224 */ /* 0x000fe400078e020a */
[----:B------:R-:W-:-:S07]  /*2600*/  IMAD R9, R3, R2, R9 ;  /* 0x0000000203097224 */ /* 0x000fce00078e0209 */
.L_x_42:
[----:B------:R-:W-:Y:S01]  /*2610*/  VIADD R14, R14, 0x1 ;  /* 0x000000010e0e7836 */ /* 0x000fe20000000000 */
[----:B------:R-:W-:Y:S01]  /*2620*/  UPLOP3.LUT UP5, UPT, UPT, UPT, UPT, 0x80, 0x8 ;  /* 0x000000000008789c */ /* 0x000fe20003faf070 */
[----:B------:R-:W-:Y:S02]  /*2630*/  IMAD.IADD R22, R10, 0x1, R115 ;  /* 0x000000010a167824 */ /* 0x000fe400078e0273 */
[----:B------:R-:W-:Y:S01]  /*2640*/  IMAD.IADD R23, R9, 0x1, R114 ;  /* 0x0000000109177824 */ /* 0x000fe200078e0272 */
[----:B------:R-:W-:-:S04]  /*2650*/  ISETP.NE.AND P0, PT, R14, 0x2, PT ;  /* 0x000000020e00780c */ /* 0x000fc80003f05270 */
[----:B------:R-:W-:Y:S02]  /*2660*/  SEL R2, RZ, 0x1, P0 ;  /* 0x00000001ff027807 */ /* 0x000fe40000000000 */
[----:B------:R-:W-:Y:S02]  /*2670*/  SEL R14, R14, RZ, P0 ;  /* 0x000000ff0e0e7207 */ /* 0x000fe40000000000 */
[----:B------:R-:W-:Y:S01]  /*2680*/  LOP3.LUT R13, R13, R2, RZ, 0x3c, !PT ;  /* 0x000000020d0d7212 */ /* 0x000fe200078e3cff */
[----:B------:R-:W-:Y:S06]  /*2690*/  @P2 BRA `(.L_x_43) ;  /* 0xfffffff000542947 */ /* 0x000fec000383ffff */
[----:B------:R-:W-:Y:S01]  /*26a0*/  UIADD3 UR5, UPT, UPT, UR5, 0x50, URZ ;  /* 0x0000005005057890 */ /* 0x000fe2000fffe0ff */
[----:B------:R-:W-:-:S03]  /*26b0*/  SHF.L.U32 R2, R15, 0x1f, RZ ;  /* 0x0000001f0f027819 */ /* 0x000fc600000006ff */
[----:B------:R-:W-:-:S09]  /*26c0*/  ULEA UR4, UR14, UR5, 0x3 ;  /* 0x000000050e047291 */ /* 0x000fd2000f8e18ff */
[----:B------:R-:W1:Y:S02]  /*26d0*/  SYNCS.PHASECHK.TRANS64.TRYWAIT P0, [UR4], R2 ;  /* 0x00000002ff0075a7 */ /* 0x000e640008001104 */
[----:B-1----:R-:W-:Y:S05]  /*26e0*/  @!P0 BRA `(.L_x_44) ;  /* 0x0000008000b88947 */ /* 0x002fea0003800000 */
.L_x_238:
[----:B------:R-:W-:-:S04]  /*26f0*/  UIADD3 UR6, UPT, UPT, UR14, 0x1, URZ ;  /* 0x000000010e067890 */ /* 0x000fc8000fffe0ff */
[----:B------:R-:W-:-:S04]  /*2700*/  UISETP.NE.AND UP0, UPT, UR6, 0xa, UPT ;  /* 0x0000000a0600788c */ /* 0x000fc8000bf05270 */
[----:B------:R-:W-:Y:S02]  /*2710*/  USEL UR7, URZ, 0x1, UP0 ;  /* 0x00000001ff077887 */ /* 0x000fe40008000000 */
[----:B------:R-:W-:-:S04]  /*2720*/  USEL UR6, UR6, URZ, UP0 ;  /* 0x000000ff06067287 */ /* 0x000fc80008000000 */
[----:B------:R-:W-:Y:S01]  /*2730*/  ULEA UR4, UR6, UR5, 0x3 ;  /* 0x0000000506047291 */ /* 0x000fe2000f8e18ff */
[----:B-1----:R-:W-:-:S04]  /*2740*/  LOP3.LUT R2, R15, UR7, RZ, 0x3c, !PT ;  /* 0x000000070f027c12 */ /* 0x002fc8000f8e3cff */
[----:B------:R-:W-:-:S04]  /*2750*/  SHF.L.U32 R3, R2, 0x1f, RZ ;  /* 0x0000001f02037819 */ /* 0x000fc800000006ff */
[----:B------:R-:W1:Y:S02]  /*2760*/  SYNCS.PHASECHK.TRANS64.TRYWAIT P0, [UR4], R3 ;  /* 0x00000003ff0075a7 */ /* 0x000e640008001104 */
[----:B-1----:R-:W-:Y:S05]  /*2770*/  @!P0 BRA `(.L_x_45) ;  /* 0x0000008000ac8947 */ /* 0x002fea0003800000 */
.L_x_240:
[----:B------:R-:W-:-:S04]  /*2780*/  UIADD3 UR6, UPT, UPT, UR6, 0x1, URZ ;  /* 0x0000000106067890 */ /* 0x000fc8000fffe0ff */
[----:B------:R-:W-:-:S04]  /*2790*/  UISETP.NE.AND UP0, UPT, UR6, 0xa, UPT ;  /* 0x0000000a0600788c */ /* 0x000fc8000bf05270 */
[----:B------:R-:W-:Y:S02]  /*27a0*/  USEL UR7, URZ, 0x1, UP0 ;  /* 0x00000001ff077887 */ /* 0x000fe40008000000 */
[----:B------:R-:W-:-:S04]  /*27b0*/  USEL UR6, UR6, URZ, UP0 ;  /* 0x000000ff06067287 */ /* 0x000fc80008000000 */
[----:B------:R-:W-:Y:S01]  /*27c0*/  ULEA UR4, UR6, UR5, 0x3 ;  /* 0x0000000506047291 */ /* 0x000fe2000f8e18ff */
[----:B------:R-:W-:-:S04]  /*27d0*/  LOP3.LUT R2, R2, UR7, RZ, 0x3c, !PT ;  /* 0x0000000702027c12 */ /* 0x000fc8000f8e3cff */
[----:B-1----:R-:W-:-:S04]  /*27e0*/  SHF.L.U32 R3, R2, 0x1f, RZ ;  /* 0x0000001f02037819 */ /* 0x002fc800000006ff */
[----:B------:R-:W1:Y:S02]  /*27f0*/  SYNCS.PHASECHK.TRANS64.TRYWAIT P0, [UR4], R3 ;  /* 0x00000003ff0075a7 */ /* 0x000e640008001104 */
[----:B-1----:R-:W-:Y:S05]  /*2800*/  @!P0 BRA `(.L_x_46) ;  /* 0x0000008000a08947 */ /* 0x002fea0003800000 */
.L_x_242:
        /* <DEDUP_REMOVED lines=9> */
.L_x_244:
        /* <DEDUP_REMOVED lines=9> */
.L_x_246:
        /* <DEDUP_REMOVED lines=9> */
.L_x_248:
        /* <DEDUP_REMOVED lines=9> */
.L_x_250:
        /* <DEDUP_REMOVED lines=9> */
.L_x_252:
        /* <DEDUP_REMOVED lines=9> */
.L_x_254:
[----:B------:R-:W-:-:S04]  /*2b70*/  UIADD3 UR6, UPT, UPT, UR6, 0x1, URZ ;  /* 0x0000000106067890 */ /* 0x000fc8000fffe0ff */
[----:B------:R-:W-:-:S04]  /*2b80*/  UISETP.NE.AND UP0, UPT, UR6, 0xa, UPT ;  /* 0x0000000a0600788c */ /* 0x000fc8000bf05270 */
[----:B------:R-:W-:Y:S02]  /*2b90*/  USEL UR4, URZ, 0x1, UP0 ;  /* 0x00000001ff047887 */ /* 0x000fe40008000000 */
[----:B------:R-:W-:-:S04]  /*2ba0*/  USEL UR6, UR6, URZ, UP0 ;  /* 0x000000ff06067287 */ /* 0x000fc80008000000 */
[----:B------:R-:W-:Y:S01]  /*2bb0*/  ULEA UR6, UR6, UR5, 0x3 ;  /* 0x0000000506067291 */ /* 0x000fe2000f8e18ff */
[----:B------:R-:W-:-:S04]  /*2bc0*/  LOP3.LUT R2, R2, UR4, RZ, 0x3c, !PT ;  /* 0x0000000402027c12 */ /* 0x000fc8000f8e3cff */
[----:B------:R-:W-:Y:S01]  /*2bd0*/  SHF.L.U32 R2, R2, 0x1f, RZ ;  /* 0x0000001f02027819 */ /* 0x000fe200000006ff */
[----:B-1-3--:R-:W-:-:S07]  /*2be0*/  IMAD.U32 R0, RZ, RZ, UR6 ;  /* 0x00000006ff007e24 */ /* 0x00afce000f8e00ff */
.L_x_53:
[----:B-1----:R1:W2:Y:S02]  /*2bf0*/  SYNCS.PHASECHK.TRANS64.TRYWAIT P0, [R0+URZ], R2 ;  /* 0x00000002000075a7 */ /* 0x0022a400080011ff */
[----:B--2---:R-:W-:Y:S05]  /*2c00*/  @!P0 NANOSLEEP.SYNCS 0x989680 ;  /* 0x009896800000895d */ /* 0x004fea0003900000 */
[----:B------:R-:W2:Y:S02]  /*2c10*/  @!P0 SYNCS.PHASECHK.TRANS64 P0, [R0+URZ], R2 ;  /* 0x00000002000085a7 */ /* 0x000ea400080010ff */
[----:B--2---:R-:W-:Y:S05]  /*2c20*/  @P0 EXIT ;  /* 0x000000000000094d */ /* 0x004fea0003800000 */
[----:B------:R-:W-:Y:S05]  /*2c30*/  BRA `(.L_x_53) ;  /* 0xfffffffc00ec7947 */ /* 0x000fea000383ffff */
.L_x_23:
[----:B------:R-:W-:-:S04]  /*2c40*/  UISETP.NE.AND UP1, UPT, UR4, URZ, UPT ;  /* 0x000000ff0400728c */ /* 0x000fc8000bf25270 */
[----:B------:R-:W-:-:S09]  /*2c50*/  UISETP.NE.OR UP1, UPT, UR7, 0x1, UP1 ;  /* 0x000000010700788c */ /* 0x000fd20008f25670 */
[----:B------:R-:W-:Y:S05]  /*2c60*/  BRA.U UP1, `(.L_x_54) ;  /* 0x00000005014c7547 */ /* 0x000fea000b800000 */
[----:B------:R-:W-:Y:S01]  /*2c70*/  HFMA2 R11, -RZ, RZ, 0, 0 ;  /* 0x00000000ff0b7431 */ /* 0x000fe200000001ff */
[----:B------:R-:W-:Y:S01]  /*2c80*/  ISETP.GE.U32.AND P2, PT, R10, 0x2, PT ;  /* 0x000000020a00780c */ /* 0x000fe20003f46070 */
[----:B------:R-:W-:Y:S01]  /*2c90*/  IMAD.MOV.U32 R12, RZ, RZ, 0x1 ;  /* 0x00000001ff0c7424 */ /* 0x000fe200078e00ff */
[----:B------:R-:W-:Y:S01]  /*2ca0*/  CS2R R8, SRZ ;  /* 0x0000000000087805 */ /* 0x000fe2000001ff00 */
[----:B------:R-:W-:Y:S01]  /*2cb0*/  IMAD.MOV.U32 R3, RZ, RZ, RZ ;  /* 0x000000ffff037224 */ /* 0x000fe200078e00ff */
[----:B------:R-:W-:Y:S01]  /*2cc0*/  UMOV UR6, 0x400 ;  /* 0x0000040000067882 */ /* 0x000fe20000000000 */
[----:B------:R-:W-:Y:S01]  /*2cd0*/  UMOV UR7, URZ ;  /* 0x000000ff00077c82 */ /* 0x000fe20008000000 */
[----:B------:R-:W-:-:S12]  /*2ce0*/  ULEA UR6, UR4, UR6, 0x18 ;  /* 0x0000000604067291 */ /* 0x000fd8000f8ec0ff */
.L_x_58:
[----:B------:R-:W-:Y:S02]  /*2cf0*/  LEA R0, R3, UR6, 0x3 ;  /* 0x0000000603007c11 */ /* 0x000fe4000f8e18ff */
[----:B------:R-:W-:-:S03]  /*2d00*/  SHF.L.U32 R4, R8, 0x1f, RZ ;  /* 0x0000001f08047819 */ /* 0x000fc600000006ff */
[----:B------:R-:W-:Y:S01]  /*2d10*/  VIADD R5, R0, 0x150 ;  /* 0x0000015000057836 */ /* 0x000fe20000000000 */
[----:B------:R-:W1:Y:S02]  /*2d20*/  SYNCS.PHASECHK.TRANS64.TRYWAIT P0, [R0+URZ+0x140], R4 ;  /* 0x00014004000075a7 */ /* 0x000e6400080011ff */
[----:B-1----:R-:W-:Y:S05]  /*2d30*/  @!P0 BRA `(.L_x_55) ;  /* 0x0000007c00fc8947 */ /* 0x002fea0003800000 */
.L_x_255:
[----:B------:R-:W-:Y:S01]  /*2d40*/  ULEA UR5, UR7, UR6, 0x3 ;  /* 0x0000000607057291 */ /* 0x000fe2000f8e18ff */
[----:B-1----:R-:W-:Y:S01]  /*2d50*/  PRMT R0, RZ, 0x654, R5 ;  /* 0x00000654ff007816 */ /* 0x002fe20000000005 */
[----:B------:R-:W-:Y:S01]  /*2d60*/  @!P2 IMAD.MOV.U32 R4, RZ, RZ, 0x10 ;  /* 0x00000010ff04a424 */ /* 0x000fe200078e00ff */
[----:B------:R-:W-:Y:S01]  /*2d70*/  SHF.L.U32 R5, R12, 0x1f, RZ ;  /* 0x0000001f0c057819 */ /* 0x000fe200000006ff */
[----:B------:R-:W-:Y:S01]  /*2d80*/  UIADD3 UR4, UPT, UPT, UR5, 0xe0, URZ ;  /* 0x000000e005047890 */ /* 0x000fe2000fffe0ff */
[----:B------:R1:W-:Y:S05]  /*2d90*/  SYNCS.ARRIVE.TRANS64.RED.A1T0 RZ, [R0+URZ], RZ ;  /* 0x000000ff00ff79a7 */ /* 0x0003ea00081004ff */
[----:B------:R-:W-:Y:S01]  /*2da0*/  IMAD.U32 R6, RZ, RZ, UR4 ;  /* 0x00000004ff067e24 */ /* 0x000fe2000f8e00ff */
[----:B------:R-:W2:Y:S04]  /*2db0*/  SYNCS.PHASECHK.TRANS64.TRYWAIT P0, [UR5+0xf0], R5 ;  /* 0x0000f005ff0075a7 */ /* 0x000ea80008001105 */
[----:B------:R-:W-:Y:S01]  /*2dc0*/  PRMT R6, R10, 0x654, R6 ;  /* 0x000006540a067816 */ /* 0x000fe20000000006 */
[----:B-12---:R-:W-:Y:S06]  /*2dd0*/  @!P0 BRA `(.L_x_56) ;  /* 0x0000007c00e88947 */ /* 0x006fec0003800000 */
.L_x_257:
[----:B------:R-:W-:Y:S01]  /*2de0*/  ULEA UR4, UR7, UR6, 0x4 ;  /* 0x0000000607047291 */ /* 0x000fe2000f8e20ff */
[----:B------:R-:W-:Y:S01]  /*2df0*/  SEL R2, R6, R2, !P2 ;  /* 0x0000000206027207 */ /* 0x000fe20005000000 */
[----:B------:R-:W-:Y:S01]  /*2e00*/  UIADD3 UR5, UPT, UPT, UR5, 0xe0, URZ ;  /* 0x000000e005057890 */ /* 0x000fe2000fffe0ff */
[----:B-1----:R-:W-:Y:S01]  /*2e10*/  LEA R0, R11, UR6, 0x3 ;  /* 0x000000060b007c11 */ /* 0x002fe2000f8e18ff */
[----:B------:R-:W-:Y:S01]  /*2e20*/  UIADD3 UR4, UPT, UPT, UR4, 0x170, URZ ;  /* 0x0000017004047890 */ /* 0x000fe2000fffe0ff */
[----:B------:R1:W-:Y:S01]  /*2e30*/  @!P2 SYNCS.ARRIVE.TRANS64.RED RZ, [R2+URZ], R4 ;  /* 0x0000000402ffa9a7 */ /* 0x0003e200080004ff */
[----:B------:R-:W-:Y:S01]  /*2e40*/  UIADD3 UR7, UPT, UPT, UR7, 0x1, URZ ;  /* 0x0000000107077890 */ /* 0x000fe2000fffe0ff */
[----:B------:R-:W-:-:S03]  /*2e50*/  VIADD R3, R3, 0x1 ;  /* 0x0000000103037836 */ /* 0x000fc60000000000 */
[----:B------:R-:W-:Y:S02]  /*2e60*/  UISETP.NE.AND UP0, UPT, UR7, 0x2, UPT ;  /* 0x000000020700788c */ /* 0x000fe4000bf05270 */
[----:B------:R-:W-:Y:S01]  /*2e70*/  ISETP.NE.AND P0, PT, R3, 0x2, PT ;  /* 0x000000020300780c */ /* 0x000fe20003f05270 */
[----:B------:R-:W-:Y:S06]  /*2e80*/  UGETNEXTWORKID.BROADCAST [UR4], [UR5] ;  /* 0x00000000040073ca */ /* 0x000fec0008000100 */
[----:B------:R-:W-:Y:S02]  /*2e90*/  USEL UR4, URZ, 0x1, UP0 ;  /* 0x00000001ff047887 */ /* 0x000fe40008000000 */
[----:B------:R-:W-:-:S04]  /*2ea0*/  USEL UR7, UR7, URZ, UP0 ;  /* 0x000000ff07077287 */ /* 0x000fc80008000000 */
[----:B------:R-:W-:Y:S02]  /*2eb0*/  LOP3.LUT R12, R12, UR4, RZ, 0x3c, !PT ;  /* 0x000000040c0c7c12 */ /* 0x000fe4000f8e3cff */
[----:B-1----:R-:W-:-:S04]  /*2ec0*/  SHF.L.U32 R4, R9, 0x1f, RZ ;  /* 0x0000001f09047819 */ /* 0x002fc800000006ff */
[----:B------:R-:W1:Y:S02]  /*2ed0*/  SYNCS.PHASECHK.TRANS64.TRYWAIT P1, [R0+URZ+0xe0], R4 ;  /* 0x0000e004000075a7 */ /* 0x000e6400080211ff */
[----:B-1----:R-:W-:Y:S05]  /*2ee0*/  @!P1 BRA `(.L_x_57) ;  /* 0x0000007c00bc9947 */ /* 0x002fea0003800000 */
.L_x_258:
[----:B-1----:R-:W-:Y:S01]  /*2ef0*/  LEA R4, R11, UR6, 0x4 ;  /* 0x000000060b047c11 */ /* 0x002fe2000f8e20ff */
[----:B------:R-:W-:Y:S01]  /*2f00*/  VIADD R0, R0, 0xf0 ;  /* 0x000000f000007836 */ /* 0x000fe20000000000 */
[----:B------:R-:W-:Y:S01]  /*2f10*/  SEL R3, R3, RZ, P0 ;  /* 0x000000ff03037207 */ /* 0x000fe20000000000 */
[----:B------:R-:W-:-:S03]  /*2f20*/  VIADD R11, R11, 0x1 ;  /* 0x000000010b0b7836 */ /* 0x000fc60000000000 */
[----:B------:R-:W1:Y:S01]  /*2f30*/  LDS.128 R4, [R4+0x170] ;  /* 0x0001700004047984 */ /* 0x000e620000000c00 */
[----:B------:R-:W-:Y:S02]  /*2f40*/  PRMT R0, RZ, 0x654, R0 ;  /* 0x00000654ff007816 */ /* 0x000fe40000000000 */
[C---:B------:R-:W-:Y:S01]  /*2f50*/  ISETP.NE.AND P1, PT, R11.reuse, 0x2, PT ;  /* 0x000000020b00780c */ /* 0x040fe20003f25270 */
[----:B------:R-:W-:Y:S01]  /*2f60*/  @!PT LDS RZ, [RZ] ;  /* 0x00000000fffff984 */ /* 0x000fe20000000800 */
[----:B------:R-:W-:Y:S01]  /*2f70*/  @!PT LDS RZ, [RZ] ;  /* 0x00000000fffff984 */ /* 0x000fe20000000800 */
[----:B------:R-:W-:Y:S01]  /*2f80*/  @!PT LDS RZ, [RZ] ;  /* 0x00000000fffff984 */ /* 0x000fe20000000800 */
[----:B------:R-:W-:Y:S01]  /*2f90*/  @!PT LDS RZ, [RZ] ;  /* 0x00000000fffff984 */ /* 0x000fe20000000800 */
[----:B------:R2:W-:Y:S06]  /*2fa0*/  MEMBAR.ALL.CTA ;  /* 0x0000000000007992 */ /* 0x0005ec0000008000 */
[----:B--2---:R-:W2:Y:S01]  /*2fb0*/  FENCE.VIEW.ASYNC.S ;  /* 0x00000000000073c6 */ /* 0x004ea20000000000 */
[----:B------:R-:W-:Y:S01]  /*2fc0*/  SEL R11, R11, RZ, P1 ;  /* 0x000000ff0b0b7207 */ /* 0x000fe20000800000 */
[----:B--2---:R2:W-:Y:S01]  /*2fd0*/  SYNCS.ARRIVE.TRANS64.RED.A1T0 RZ, [R0+URZ], RZ ;  /* 0x000000ff00ff79a7 */ /* 0x0045e200081004ff */
[----:B-1----:R-:W-:-:S02]  /*2fe0*/  LOP3.LUT P3, RZ, R6, 0x1, RZ, 0xc0, !PT ;  /* 0x0000000106ff7812 */ /* 0x002fc4000786c0ff */
[----:B------:R-:W-:-:S04]  /*2ff0*/  SEL R4, RZ, 0x1, P1 ;  /* 0x00000001ff047807 */ /* 0x000fc80000800000 */
[----:B------:R-:W-:Y:S02]  /*3000*/  LOP3.LUT R9, R9, R4, RZ, 0x3c, !PT ;  /* 0x0000000409097212 */ /* 0x000fe400078e3cff */
[----:B--2---:R-:W-:-:S04]  /*3010*/  SEL R0, RZ, 0x1, P0 ;  /* 0x00000001ff007807 */ /* 0x004fc80000000000 */
[----:B------:R-:W-:Y:S01]  /*3020*/  LOP3.LUT R8, R8, R0, RZ, 0x3c, !PT ;  /* 0x0000000008087212 */ /* 0x000fe200078e3cff */
[----:B------:R-:W-:Y:S06]  /*3030*/  @P3 BRA `(.L_x_58) ;  /* 0xfffffffc002c3947 */ /* 0x000fec000383ffff */
[----:B------:R-:W-:Y:S01]  /*3040*/  ULEA UR5, UR7, UR6, 0x3 ;  /* 0x0000000607057291 */ /* 0x000fe2000f8e18ff */
[----:B------:R-:W-:-:S08]  /*3050*/  SHF.L.U32 R2, R12, 0x1f, RZ ;  /* 0x0000001f0c027819 */ /* 0x000fd000000006ff */
[----:B------:R-:W1:Y:S02]  /*3060*/  SYNCS.PHASECHK.TRANS64 P0, [UR5+0xf0], R2 ;  /* 0x0000f002ff0075a7 */ /* 0x000e640008001005 */
[----:B-1----:R-:W-:Y:S05]  /*3070*/  @P0 BRA `(.L_x_59) ;  /* 0x0000000000080947 */ /* 0x002fea0003800000 */
[----:B------:R-:W1:Y:S02]  /*3080*/  SYNCS.PHASECHK.TRANS64.TRYWAIT P0, [UR5+0xf0], R2 ;  /* 0x0000f002ff0075a7 */ /* 0x000e640008001105 */
[----:B-1----:R-:W-:Y:S05]  /*3090*/  @!P0 BRA `(.L_x_60) ;  /* 0x0000007c00648947 */ /* 0x002fea0003800000 */
.L_x_59:
[----:B------:R-:W-:-:S04]  /*30a0*/  UIADD3 UR4, UPT, UPT, UR7, 0x1, URZ ;  /* 0x0000000107047890 */ /* 0x000fc8000fffe0ff */
[----:B------:R-:W-:-:S04]  /*30b0*/  UISETP.NE.AND UP0, UPT, UR4, 0x2, UPT ;  /* 0x000000020400788c */ /* 0x000fc8000bf05270 */
[----:B------:R-:W-:Y:S02]  /*30c0*/  USEL UR8, URZ, 0x1, UP0 ;  /* 0x00000001ff087887 */ /* 0x000fe40008000000 */
[----:B------:R-:W-:-:S04]  /*30d0*/  USEL UR4, UR4, URZ, UP0 ;  /* 0x000000ff04047287 */ /* 0x000fc80008000000 */
[----:B------:R-:W-:Y:S01]  /*30e0*/  ULEA UR4, UR4, UR6, 0x3 ;  /* 0x0000000604047291 */ /* 0x000fe2000f8e18ff */
[----:B-1----:R-:W-:-:S04]  /*30f0*/  LOP3.LUT R2, R12, UR8, RZ, 0x3c, !PT ;  /* 0x000000080c027c12 */ /* 0x002fc8000f8e3cff */
[----:B------:R-:W-:-:S04]  /*3100*/  SHF.L.U32 R0, R2, 0x1f, RZ ;  /* 0x0000001f02007819 */ /* 0x000fc800000006ff */
[----:B------:R-:W1:Y:S02]  /*3110*/  SYNCS.PHASECHK.TRANS64 P0, [UR4+0xf0], R0 ;  /* 0x0000f000ff0075a7 */ /* 0x000e640008001004 */
[----:B-1----:R-:W-:Y:S05]  /*3120*/  @P0 EXIT ;  /* 0x000000000000094d */ /* 0x002fea0003800000 */
[----:B------:R-:W-:Y:S02]  /*3130*/  SHF.L.U32 R2, R2, 0x1f, RZ ;  /* 0x0000001f02027819 */ /* 0x000fe400000006ff */
[----:B------:R-:W-:-:S07]  /*3140*/  MOV R0, UR4 ;  /* 0x0000000400007c02 */ /* 0x000fce0008000f00 */
.L_x_61:
[----:B-1----:R1:W2:Y:S02]  /*3150*/  SYNCS.PHASECHK.TRANS64.TRYWAIT P0, [R0+URZ+0xf0], R2 ;  /* 0x0000f002000075a7 */ /* 0x0022a400080011ff */
[----:B--2---:R-:W-:Y:S05]  /*3160*/  @!P0 NANOSLEEP.SYNCS 0x989680 ;  /* 0x009896800000895d */ /* 0x004fea0003900000 */
[----:B------:R-:W2:Y:S02]  /*3170*/  @!P0 SYNCS.PHASECHK.TRANS64 P0, [R0+URZ+0xf0], R2 ;  /* 0x0000f002000085a7 */ /* 0x000ea400080010ff */
[----:B--2---:R-:W-:Y:S05]  /*3180*/  @P0 EXIT ;  /* 0x000000000000094d */ /* 0x004fea0003800000 */
[----:B------:R-:W-:Y:S05]  /*3190*/  BRA `(.L_x_61) ;  /* 0xfffffffc00ec7947 */ /* 0x000fea000383ffff */
.L_x_54:
[----:B------:R-:W-:Y:S05]  /*31a0*/  BRA.U UP4, `(.L_x_62) ;  /* 0x0000001104d87547 */ /* 0x000fea000b800000 */
[----:B------:R-:W-:Y:S01]  /*31b0*/  UMOV UR7, 0x40 ;  /* 0x0000004000077882 */ /* 0x000fe20000000000 */
[----:B------:R-:W-:Y:S01]  /*31c0*/  NOP ;  /* 0x0000000000007918 */ /* 0x000fe20000000000 */
[----:B------:R-:W-:Y:S01]  /*31d0*/  ULEA UR7, UR4, UR7, 0x18 ;  /* 0x0000000704077291 */ /* 0x000fe2000f8ec0ff */
[----:B------:R-:W-:Y:S02]  /*31e0*/  UMOV UR8, 0x400 ;  /* 0x0000040000087882 */ /* 0x000fe40000000000 */
[----:B------:R-:W-:-:S06]  /*31f0*/  ULEA UR8, UR4, UR8, 0x18 ;  /* 0x0000000804087291 */ /* 0x000fcc000f8ec0ff */
[----:B------:R-:W1:Y:S02]  /*3200*/  LDS.U8 R2, [UR7+0x1c] ;  /* 0x00001c07ff027984 */ /* 0x000e640008000000 */
[----:B-1----:R-:W-:-:S13]  /*3210*/  ISETP.NE.AND P0, PT, R2, RZ, PT ;  /* 0x000000ff0200720c */ /* 0x002fda0003f05270 */
[----:B------:R-:W-:Y:S05]  /*3220*/  @P0 BRA `(.L_x_63) ;  /* 0x0000000400080947 */ /* 0x000fea0003800000 */
[----:B------:R-:W-:Y:S02]  /*3230*/  UISETP.NE.U32.AND UP0, UPT, UR6, 0x1, UPT ;  /* 0x000000010600788c */ /* 0x000fe4000bf05070 */
[----:B------:R-:W-:-:S07]  /*3240*/  UIADD3 UR9, UPT, UPT, UR7, 0x8, URZ ;  /* 0x0000000807097890 */ /* 0x000fce000fffe0ff */
[----:B------:R-:W-:Y:S05]  /*3250*/  BRA.U !UP0, `(.L_x_64) ;  /* 0x00000001089c7547 */ /* 0x000fea000b800000 */
[----:B------:R-:W-:Y:S01]  /*3260*/  ELECT P0, URZ, PT ;  /* 0x0000000000ff782f */ /* 0x000fe20003800000 */
[----:B------:R-:W-:-:S12]  /*3270*/  BSSY B0, `(.L_x_64) ;  /* 0x0000025000007945 */ /* 0x000fd80003800000 */
[----:B------:R-:W-:Y:S05]  /*3280*/  @!P0 BRA `(.L_x_65) ;  /* 0x00000000008c8947 */ /* 0x000fea0003800000 */
[----:B------:R-:W-:-:S05]  /*3290*/  UMOV UR4, 0x10 ;  /* 0x0000001000047882 */ /* 0x000fca0000000000 */
[----:B------:R-:W-:Y:S04]  /*32a0*/  DEPBAR.LE SB1, 0x36 ;  /* 0x00009d800000791a */ /* 0x000fe80000000000 */
[----:B------:R-:W1:Y:S02]  /*32b0*/  UTCATOMSWS.2CTA.FIND_AND_SET.ALIGN UP1, UR4, UR4 ;  /* 0x00000004000475e3 */ /* 0x000e640008220800 */
[----:B-1----:R-:W-:Y:S01]  /*32c0*/  MOV R10, UR4 ;  /* 0x00000004000a7c02 */ /* 0x002fe20008000f00 */
[----:B------:R-:W-:Y:S06]  /*32d0*/  BRA.U UP1, `(.L_x_66) ;  /* 0x0000000101187547 */ /* 0x000fec000b800000 */
.L_x_67:
[----:B------:R-:W-:Y:S05]  /*32e0*/  NANOSLEEP 0x64 ;  /* 0x000000640000795d */ /* 0x000fea0003800000 */
[----:B------:R-:W-:-:S05]  /*32f0*/  UMOV UR4, 0x10 ;  /* 0x0000001000047882 */ /* 0x000fca0000000000 */
[----:B------:R-:W-:Y:S04]  /*3300*/  DEPBAR.LE SB1, 0x36 ;  /* 0x00009d800000791a */ /* 0x000fe80000000000 */
[----:B------:R-:W1:Y:S02]  /*3310*/  UTCATOMSWS.2CTA.FIND_AND_SET.ALIGN UP1, UR4, UR4 ;  /* 0x00000004000475e3 */ /* 0x000e640008220800 */
[----:B-1----:R-:W-:Y:S01]  /*3320*/  MOV R10, UR4 ;  /* 0x00000004000a7c02 */ /* 0x002fe20008000f00 */
[----:B------:R-:W-:Y:S05]  /*3330*/  BRA.U !UP1, `(.L_x_67) ;  /* 0xfffffffd09e87547 */ /* 0x000fea000b83ffff */
.L_x_66:
[----:B------:R-:W1:Y:S01]  /*3340*/  LDS R5, [UR7+0x10] ;  /* 0x00001007ff057984 */ /* 0x000e620008000800 */
[----:B------:R-:W-:Y:S01]  /*3350*/  IMAD.U32 R3, RZ, RZ, UR8 ;  /* 0x00000008ff037e24 */ /* 0x000fe2000f8e00ff */
[----:B------:R-:W-:-:S03]  /*3360*/  MOV R2, UR5 ;  /* 0x0000000500027c02 */ /* 0x000fc60008000f00 */
[----:B------:R-:W-:Y:S01]  /*3370*/  VIADD R3, R3, 0x190 ;  /* 0x0000019003037836 */ /* 0x000fe20000000000 */
[----:B-1----:R-:W-:-:S04]  /*3380*/  SHF.L.U32 R5, R5, 0x1f, RZ ;  /* 0x0000001f05057819 */ /* 0x002fc800000006ff */
[----:B------:R-:W1:Y:S02]  /*3390*/  SYNCS.PHASECHK.TRANS64.TRYWAIT P0, [UR7+0x8], R5 ;  /* 0x00000805ff0075a7 */ /* 0x000e640008001107 */
[----:B-1----:R-:W-:Y:S05]  /*33a0*/  @P0 BRA `(.L_x_68) ;  /* 0x0000000000080947 */ /* 0x002fea0003800000 */
[----:B------:R-:W1:Y:S02]  /*33b0*/  SYNCS.PHASECHK.TRANS64.TRYWAIT P0, [UR7+0x8], R5 ;  /* 0x00000805ff0075a7 */ /* 0x000e640008001107 */
[----:B-1----:R-:W-:Y:S05]  /*33c0*/  @!P0 BRA `(.L_x_69) ;  /* 0x0000007800b08947 */ /* 0x002fea0003800000 */
.L_x_68:
[----:B-1----:R-:W-:Y:S01]  /*33d0*/  HFMA2 R4, -RZ, RZ, 0, 5.9604644775390625e-08 ;  /* 0x00000001ff047431 */ /* 0x002fe200000001ff */
[----:B------:R-:W-:Y:S01]  /*33e0*/  UPRMT UR4, UR5, 0x654, UR9 ;  /* 0x0000065405047896 */ /* 0x000fe20008000009 */
[----:B------:R-:W-:Y:S01]  /*33f0*/  IMAD.MOV.U32 R7, RZ, RZ, 0xffff ;  /* 0x0000ffffff077424 */ /* 0x000fe200078e00ff */
[----:B------:R-:W-:Y:S01]  /*3400*/  PRMT R2, R2, 0x654, R3 ;  /* 0x0000065402027816 */ /* 0x000fe20000000003 */
[----:B------:R-:W-:Y:S02]  /*3410*/  IMAD.MOV.U32 R5, RZ, RZ, 0x4 ;  /* 0x00000004ff057424 */ /* 0x000fe400078e00ff */
[----:B------:R-:W-:Y:S01]  /*3420*/  IMAD.SHL.U32 R9, R10, 0x20, RZ ;  /* 0x000000200a097824 */ /* 0x000fe200078e00ff */
[----:B------:R-:W-:Y:S02]  /*3430*/  MOV R3, UR4 ;  /* 0x0000000400037c02 */ /* 0x000fe40008000f00 */
[-C--:B------:R-:W-:Y:S01]  /*3440*/  SHF.L.U32 R7, R7, R10.reuse, RZ ;  /* 0x0000000a07077219 */ /* 0x080fe200000006ff */
[----:B------:R1:W-:Y:S01]  /*3450*/  SYNCS.ARRIVE.TRANS64.RED RZ, [UR4], R5 ;  /* 0x00000005ffff79a7 */ /* 0x0003e20008000404 */
[----:B------:R-:W-:Y:S01]  /*3460*/  SHF.L.U32 R6, R4, R10, RZ ;  /* 0x0000000a04067219 */ /* 0x000fe200000006ff */
[----:B------:R1:W-:Y:S04]  /*3470*/  STS [UR8+0x190], R9 ;  /* 0x00019009ff007988 */ /* 0x0003e80008000808 */
[----:B------:R1:W-:Y:S04]  /*3480*/  STAS [R2.64], R10 ;  /* 0x0000000a02007dbd */ /* 0x0003e8000c0008ff */
[----:B------:R1:W-:Y:S04]  /*3490*/  ATOMS.OR RZ, [UR7+0x14], R7 ;  /* 0x00001407ffff798c */ /* 0x0003e8000b000007 */
[----:B------:R1:W-:Y:S04]  /*34a0*/  ATOMS.OR RZ, [UR7+0x18], R6 ;  /* 0x00001806ffff798c */ /* 0x0003e8000b000007 */
[----:B------:R1:W-:Y:S02]  /*34b0*/  ATOMS.XOR RZ, [UR7+0x10], R4 ;  /* 0x00001004ffff798c */ /* 0x0003e4000b800007 */
.L_x_65:
[----:B------:R-:W-:Y:S05]  /*34c0*/  BSYNC B0 ;  /* 0x0000000000007941 */ /* 0x000fea0003800000 */
.L_x_64:
[----:B------:R-:W-:Y:S05]  /*34d0*/  BRA.U UP0, `(.L_x_70) ;  /* 0x00000001006c7547 */ /* 0x000fea000b800000 */
[----:B------:R-:W-:-:S03]  /*34e0*/  UMOV UR4, 0xffffffff ;  /* 0xffffffff00047882 */ /* 0x000fc60000000000 */
[----:B------:R-:W-:Y:S05]  /*34f0*/  BRA.DIV UR4, `(.L_x_71) ;  /* 0x0000007a047c7947 */ /* 0x000fea000b800000 */
[----:B------:R-:W-:-:S13]  /*3500*/  ELECT P6, URZ, PT ;  /* 0x0000000000ff782f */ /* 0x000fda00038c0000 */
.L_x_262:
[----:B------:R-:W-:Y:S05]  /*3510*/  @!P6 BRA `(.L_x_70) ;  /* 0x00000000005ce947 */ /* 0x000fea0003800000 */
[----:B-1----:R-:W1:Y:S02]  /*3520*/  LDS R3, [UR7+0x10] ;  /* 0x00001007ff037984 */ /* 0x002e640008000800 */
[----:B-1----:R-:W-:-:S04]  /*3530*/  SHF.L.U32 R3, R3, 0x1f, RZ ;  /* 0x0000001f03037819 */ /* 0x002fc800000006ff */
[----:B------:R-:W1:Y:S02]  /*3540*/  SYNCS.PHASECHK.TRANS64.TRYWAIT P0, [UR7+0x8], R3 ;  /* 0x00000803ff0075a7 */ /* 0x000e640008001107 */
[----:B-1----:R-:W-:Y:S05]  /*3550*/  @P0 BRA `(.L_x_72) ;  /* 0x0000000000080947 */ /* 0x002fea0003800000 */
[----:B------:R-:W1:Y:S02]  /*3560*/  SYNCS.PHASECHK.TRANS64.TRYWAIT P0, [UR7+0x8], R3 ;  /* 0x00000803ff0075a7 */ /* 0x000e640008001107 */
[----:B-1----:R-:W-:Y:S05]  /*3570*/  @!P0 BRA `(.L_x_73) ;  /* 0x00000078007c8947 */ /* 0x002fea0003800000 */
.L_x_72:
[----:B------:R-:W2:Y:S01]  /*3580*/  LDS R5, [UR8+0x190] ;  /* 0x00019008ff057984 */ /* 0x000ea20008000800 */
[----:B-1----:R-:W-:Y:S02]  /*3590*/  HFMA2 R2, -RZ, RZ, 0, 5.9604644775390625e-08 ;  /* 0x00000001ff027431 */ /* 0x002fe400000001ff */
[----:B------:R-:W-:Y:S01]  /*35a0*/  IMAD.MOV.U32 R3, RZ, RZ, 0xffff ;  /* 0x0000ffffff037424 */ /* 0x000fe200078e00ff */
[----:B------:R-:W-:Y:S01]  /*35b0*/  UPRMT UR4, UR5, 0x654, UR9 ;  /* 0x0000065405047896 */ /* 0x000fe20008000009 */
[----:B--2---:R-:W-:-:S03]  /*35c0*/  IMAD.SHL.U32 R4, R5, 0x20, RZ ;  /* 0x0000002005047824 */ /* 0x004fc600078e00ff */
[-C--:B------:R-:W-:Y:S02]  /*35d0*/  SHF.L.U32 R3, R3, R5.reuse, RZ ;  /* 0x0000000503037219 */ /* 0x080fe400000006ff */
[----:B------:R-:W-:Y:S01]  /*35e0*/  SHF.L.U32 R5, R2, R5, RZ ;  /* 0x0000000502057219 */ /* 0x000fe200000006ff */
[----:B------:R2:W-:Y:S04]  /*35f0*/  STS [UR8+0x190], R4 ;  /* 0x00019004ff007988 */ /* 0x0005e80008000808 */
[----:B------:R2:W-:Y:S04]  /*3600*/  ATOMS.OR RZ, [UR7+0x14], R3 ;  /* 0x00001403ffff798c */ /* 0x0005e8000b000007 */
[----:B------:R2:W-:Y:S01]  /*3610*/  ATOMS.OR RZ, [UR7+0x18], R5 ;  /* 0x00001805ffff798c */ /* 0x0005e2000b000007 */
[----:B------:R-:W-:Y:S03]  /*3620*/  SYNCS.ARRIVE.TRANS64.RED.A1T0 RZ, [UR4], RZ ;  /* 0x000000ffffff79a7 */ /* 0x000fe60008100404 */
[----:B------:R2:W-:Y:S01]  /*3630*/  ATOMS.XOR RZ, [UR7+0x10], R2 ;  /* 0x00001002ffff798c */ /* 0x0005e2000b800007 */
[----:B------:R-:W-:Y:S05]  /*3640*/  BRA `(.L_x_70) ;  /* 0x0000000000107947 */ /* 0x000fea0003800000 */
.L_x_63:
[----:B------:R-:W-:-:S05]  /*3650*/  MOV R2, 0xffffffff ;  /* 0xffffffff00027802 */ /* 0x000fca0000000f00 */
[----:B------:R1:W-:Y:S02]  /*3660*/  STS [UR8+0x190], R2 ;  /* 0x00019002ff007988 */ /* 0x0003e40008000808 */
[----:B-1----:R-:W-:Y:S02]  /*3670*/  MOV R2, 0x3690 ;  /* 0x0000369000027802 */ /* 0x002fe40000000f00 */
[----:B-----5:R-:W-:Y:S05]  /*3680*/  CALL.REL.NOINC `($__internal_1_$__cuda_sm10x_tcgen05_guardrail_trap_phase_invalid_during_alloc) ;  /* 0x0000007c00c87944 */ /* 0x020fea0003c00000 */
.L_x_70:
[----:B------:R-:W-:Y:S05]  /*3690*/  WARPSYNC.ALL ;  /* 0x0000000000007948 */ /* 0x000fea0003800000 */
[----:B------:R-:W3:Y:S01]  /*36a0*/  S2UR UR7, SR_CgaCtaId ;  /* 0x00000000000779c3 */ /* 0x000ee20000008800 */
[----:B------:R-:W-:Y:S01]  /*36b0*/  UMOV UR4, 0x400 ;  /* 0x0000040000047882 */ /* 0x000fe20000000000 */
[----:B------:R-:W-:-:S06]  /*36c0*/  NOP ;  /* 0x0000000000007918 */ /* 0x000fcc0000000000 */
[----:B------:R-:W-:Y:S06]  /*36d0*/  BAR.ARV 0x6, 0xa0 ;  /* 0x0182800000007b1d */ /* 0x000fec0000002000 */
[----:B------:R-:W4:Y:S01]  /*36e0*/  LDCU UR8, c[0x0][0x38c] ;  /* 0x00007180ff0877ac */ /* 0x000f220008000800 */
[----:B------:R-:W-:Y:S01]  /*36f0*/  LOP3.LUT R0, R0, 0xffff, RZ, 0xc0, !PT ;  /* 0x0000ffff00007812 */ /* 0x000fe200078ec0ff */
[----:B-1----:R-:W-:Y:S01]  /*3700*/  IMAD.MOV.U32 R9, RZ, RZ, 0x1 ;  /* 0x00000001ff097424 */ /* 0x002fe200078e00ff */
[----:B------:R-:W-:Y:S01]  /*3710*/  LOP3.LUT R8, R8, 0xffff, RZ, 0xc0, !PT ;  /* 0x0000ffff08087812 */ /* 0x000fe200078ec0ff */
[----:B------:R-:W-:Y:S01]  /*3720*/  UMOV UR19, URZ ;  /* 0x000000ff00137c82 */ /* 0x000fe20008000000 */
[----:B------:R-:W-:Y:S01]  /*3730*/  R2UR UR11, R0 ;  /* 0x00000000000b72ca */ /* 0x000fe200000e0000 */
[----:B------:R-:W-:Y:S01]  /*3740*/  UMOV UR18, URZ ;  /* 0x000000ff00127c82 */ /* 0x000fe20008000000 */
[----:B------:R-:W-:Y:S01]  /*3750*/  R2UR UR12, R8 ;  /* 0x00000000080c72ca */ /* 0x000fe200000e0000 */
[----:B------:R-:W-:Y:S01]  /*3760*/  IMAD.MOV.U32 R8, RZ, RZ, RZ ;  /* 0x000000ffff087224 */ /* 0x000fe200078e00ff */
[----:B------:R-:W-:Y:S01]  /*3770*/  UMOV UR17, URZ ;  /* 0x000000ff00117c82 */ /* 0x000fe20008000000 */
[----:B---3--:R-:W-:-:S02]  /*3780*/  ULEA UR7, UR7, UR4, 0x18 ;  /* 0x0000000407077291 */ /* 0x008fc4000f8ec0ff */
[----:B------:R-:W-:Y:S02]  /*3790*/  UISETP.NE.AND UP2, UPT, UR6, URZ, UPT ;  /* 0x000000ff0600728c */ /* 0x000fe4000bf45270 */
[----:B------:R-:W-:Y:S02]  /*37a0*/  UIADD3 UR13, UPT, UPT, UR7, 0x6400, URZ ;  /* 0x00006400070d7890 */ /* 0x000fe4000fffe0ff */
[----:B------:R-:W-:Y:S02]  /*37b0*/  UIADD3 UR14, UPT, UPT, UR7, 0x2e400, URZ ;  /* 0x0002e400070e7890 */ /* 0x000fe4000fffe0ff */
[----:B----4-:R-:W-:Y:S01]  /*37c0*/  UIADD3 UR8, UPT, UPT, UR8, 0x3f, URZ ;  /* 0x0000003f08087890 */ /* 0x010fe2000fffe0ff */
[----:B--2---:R-:W1:Y:S01]  /*37d0*/  LDS R2, [UR7+0x190] ;  /* 0x00019007ff027984 */ /* 0x004e620008000800 */
[----:B------:R-:W-:Y:S02]  /*37e0*/  USHF.R.U32.HI UR13, URZ, 0x4, UR13 ;  /* 0x00000004ff0d7899 */ /* 0x000fe4000801160d */
[----:B------:R-:W-:-:S02]  /*37f0*/  USHF.R.S32.HI UR4, URZ, 0x1f, UR8 ;  /* 0x0000001fff047899 */ /* 0x000fc40008011408 */
[----:B------:R-:W-:Y:S02]  /*3800*/  USHF.R.U32.HI UR14, URZ, 0x4, UR14 ;  /* 0x00000004ff0e7899 */ /* 0x000fe4000801160e */
[----:B------:R-:W-:Y:S02]  /*3810*/  ULEA.HI UR4, UR4, UR8, URZ, 0x6 ;  /* 0x0000000804047291 */ /* 0x000fe4000f8f30ff */
[----:B------:R-:W-:Y:S02]  /*3820*/  ULOP3.LUT UR13, UR13, 0x3fff, URZ, 0xc0, !UPT ;  /* 0x00003fff0d0d7892 */ /* 0x000fe4000f8ec0ff */
[----:B------:R-:W-:Y:S02]  /*3830*/  USHF.R.S32.HI UR4, URZ, 0x6, UR4 ;  /* 0x00000006ff047899 */ /* 0x000fe40008011404 */
[----:B------:R-:W-:Y:S02]  /*3840*/  ULOP3.LUT UR14, UR14, 0x3fff, URZ, 0xc0, !UPT ;  /* 0x00003fff0e0e7892 */ /* 0x000fe4000f8ec0ff */
[----:B------:R-:W-:Y:S01]  /*3850*/  UISETP.LT.AND UP0, UPT, UR4, 0x1, UPT ;  /* 0x000000010400788c */ /* 0x000fe2000bf01270 */
[----:B------:R-:W-:Y:S01]  /*3860*/  UMOV UR28, 0x0 ;  /* 0x00000000001c7882 */ /* 0x000fe20000000000 */
[----:B------:R-:W-:Y:S01]  /*3870*/  UMOV UR29, 0x10100010 ;  /* 0x10100010001d7882 */ /* 0x000fe20000000000 */
[----:B------:R-:W-:-:S02]  /*3880*/  ULOP3.LUT UR13, UR13, 0x10000, URZ, 0xfc, !UPT ;  /* 0x000100000d0d7892 */ /* 0x000fc4000f8efcff */
[----:B------:R-:W-:Y:S02]  /*3890*/  ULOP3.LUT UR14, UR14, 0x10000, URZ, 0xfc, !UPT ;  /* 0x000100000e0e7892 */ /* 0x000fe4000f8efcff */
[----:B------:R-:W-:Y:S01]  /*38a0*/  USEL UR20, UR4, 0x1, !UP0 ;  /* 0x0000000104147887 */ /* 0x000fe2000c000000 */
[----:B------:R-:W-:Y:S01]  /*38b0*/  UMOV UR26, 0x0 ;  /* 0x00000000001a7882 */ /* 0x000fe20000000000 */
[----:B------:R-:W-:Y:S01]  /*38c0*/  UMOV UR27, 0x10100010 ;  /* 0x10100010001b7882 */ /* 0x000fe20000000000 */
[----:B------:R-:W-:Y:S01]  /*38d0*/  UMOV UR24, 0x0 ;  /* 0x0000000000187882 */ /* 0x000fe20000000000 */
[----:B------:R-:W-:Y:S01]  /*38e0*/  UMOV UR25, 0x10100010 ;  /* 0x1010001000197882 */ /* 0x000fe20000000000 */
[----:B------:R-:W-:Y:S01]  /*38f0*/  UMOV UR22, 0x0 ;  /* 0x0000000000167882 */ /* 0x000fe20000000000 */
[----:B------:R-:W-:Y:S01]  /*3900*/  UMOV UR23, 0x10100010 ;  /* 0x1010001000177882 */ /* 0x000fe20000000000 */
[----:B-1----:R-:W-:Y:S02]  /*3910*/  R2UR UR21, R2 ;  /* 0x00000000021572ca */ /* 0x002fe400000e0000 */
[----:B------:R-:W-:-:S13]  /*3920*/  CS2R R2, SRZ ;  /* 0x0000000000027805 */ /* 0x000fda000001ff00 */
.L_x_81:
[C---:B------:R-:W-:Y:S02]  /*3930*/  LEA R0, R8.reuse, UR7, 0x3 ;  /* 0x0000000708007c11 */ /* 0x040fe4000f8e18ff */
[----:B------:R-:W-:Y:S02]  /*3940*/  SHF.L.U32 R4, R3, 0x1f, RZ ;  /* 0x0000001f03047819 */ /* 0x000fe400000006ff */
[----:B------:R-:W-:Y:S02]  /*3950*/  LEA R5, R8, UR7, 0x4 ;  /* 0x0000000708057c11 */ /* 0x000fe4000f8e20ff */
[----:B------:R-:W1:Y:S02]  /*3960*/  SYNCS.PHASECHK.TRANS64.TRYWAIT P0, [R0+URZ+0xe0], R4 ;  /* 0x0000e004000075a7 */ /* 0x000e6400080011ff */
[----:B-1-34-:R-:W-:Y:S05]  /*3970*/  @!P0 BRA `(.L_x_74) ;  /* 0x0000007400948947 */ /* 0x01afea0003800000 */
.L_x_263:
[----:B-1----:R-:W1:Y:S01]  /*3980*/  LDS.128 R4, [R5+0x170] ;  /* 0x0001700005047984 */ /* 0x002e620000000c00 */
[----:B------:R-:W-:Y:S02]  /*3990*/  VIADD R0, R0, 0xf0 ;  /* 0x000000f000007836 */ /* 0x000fe40000000000 */
[----:B------:R-:W-:Y:S01]  /*39a0*/  VIADD R8, R8, 0x1 ;  /* 0x0000000108087836 */ /* 0x000fe20000000000 */
[----:B------:R-:W-:Y:S01]  /*39b0*/  @!PT LDS RZ, [RZ] ;  /* 0x00000000fffff984 */ /* 0x000fe20000000800 */
[----:B------:R-:W-:Y:S01]  /*39c0*/  @!PT LDS RZ, [RZ] ;  /* 0x00000000fffff984 */ /* 0x000fe20000000800 */
[----:B------:R-:W-:Y:S01]  /*39d0*/  @!PT LDS RZ, [RZ] ;  /* 0x00000000fffff984 */ /* 0x000fe20000000800 */
[----:B------:R-:W-:Y:S01]  /*39e0*/  @!PT LDS RZ, [RZ] ;  /* 0x00000000fffff984 */ /* 0x000fe20000000800 */
[----:B------:R2:W-:Y:S06]  /*39f0*/  MEMBAR.ALL.CTA ;  /* 0x0000000000007992 */ /* 0x0005ec0000008000 */
[----:B--2---:R-:W2:Y:S01]  /*3a00*/  FENCE.VIEW.ASYNC.S ;  /* 0x00000000000073c6 */ /* 0x004ea20000000000 */
[----:B------:R-:W-:-:S04]  /*3a10*/  PRMT R0, RZ, 0x654, R0 ;  /* 0x00000654ff007816 */ /* 0x000fc80000000000 */
[----:B--2---:R2:W-:Y:S01]  /*3a20*/  SYNCS.ARRIVE.TRANS64.RED.A1T0 RZ, [R0+URZ], RZ ;  /* 0x000000ff00ff79a7 */ /* 0x0045e200081004ff */
[----:B-1----:R-:W-:Y:S01]  /*3a30*/  LOP3.LUT P1, RZ, R6, 0x1, RZ, 0xc0, !PT ;  /* 0x0000000106ff7812 */ /* 0x002fe2000782c0ff */
[----:B--2---:R-:W-:-:S12]  /*3a40*/  BRA.U UP2, `(.L_x_75) ;  /* 0x0000000502087547 */ /* 0x004fd8000b800000 */
[----:B------:R-:W1:Y:S01]  /*3a50*/  LDCU UR8, c[0x0][0x38c] ;  /* 0x00007180ff0877ac */ /* 0x000e620008000800 */
[----:B------:R-:W-:Y:S02]  /*3a60*/  PLOP3.LUT P2, PT, PT, PT, PT, 0x80, 0x8 ;  /* 0x000000000008781c */ /* 0x000fe40003f4f070 */
[----:B------:R-:W-:Y:S01]  /*3a70*/  SHF.L.U32 R4, R9, 0x1f, RZ ;  /* 0x0000001f09047819 */ /* 0x000fe200000006ff */
[----:B------:R-:W-:Y:S02]  /*3a80*/  ULEA UR9, UR19, UR7, 0x3 ;  /* 0x0000000713097291 */ /* 0x000fe4000f8e18ff */
[----:B------:R-:W-:Y:S02]  /*3a90*/  ULEA UR10, UR19, UR21, 0x6 ;  /* 0x00000015130a7291 */ /* 0x000fe4000f8e30ff */
[----:B-1----:R-:W-:-:S06]  /*3aa0*/  UISETP.GE.AND UP0, UPT, UR8, 0x1, UPT ;  /* 0x000000010800788c */ /* 0x002fcc000bf06270 */
[----:B------:R-:W-:-:S05]  /*3ab0*/  PLOP3.LUT P0, PT, PT, PT, UP0, 0x80, 0x8 ;  /* 0x000000000008781c */ /* 0x000fca0003f0f008 */
[----:B------:R-:W-:-:S08]  /*3ac0*/  @UP0 ULEA UR8, UR18, UR7, 0x3 ;  /* 0x0000000712080291 */ /* 0x000fd0000f8e18ff */
[----:B------:R-:W-:-:S04]  /*3ad0*/  @P0 SHF.L.U32 R0, R2, 0x1f, RZ ;  /* 0x0000001f02000819 */ /* 0x000fc800000006ff */
[----:B------:R1:W2:Y:S01]  /*3ae0*/  @P0 SYNCS.PHASECHK.TRANS64.TRYWAIT P2, [UR8], R0 ;  /* 0x00000000ff0005a7 */ /* 0x0002a20008041108 */
[----:B------:R-:W3:Y:S02]  /*3af0*/  SYNCS.PHASECHK.TRANS64.TRYWAIT P0, [UR9+0x120], R4 ;  /* 0x00012004ff0075a7 */ /* 0x000ee40008001109 */
[----:B-123--:R-:W-:Y:S05]  /*3b00*/  @!P0 BRA `(.L_x_76) ;  /* 0x0000007400448947 */ /* 0x00efea0003800000 */
.L_x_265:
[----:B------:R-:W-:Y:S01]  /*3b10*/  UMOV UR16, UR17 ;  /* 0x0000001100107c82 */ /* 0x000fe20008000000 */
[----:B------:R-:W-:Y:S05]  /*3b20*/  BRA.U !UP0, `(.L_x_77) ;  /* 0x0000000108c07547 */ /* 0x000fea000b800000 */
[----:B------:R-:W-:Y:S02]  /*3b30*/  UIADD3 UR16, UPT, UPT, UR20, UR17, URZ ;  /* 0x0000001114107290 */ /* 0x000fe4000fffe0ff */
[----:B------:R-:W-:Y:S01]  /*3b40*/  UPLOP3.LUT UP3, UPT, UPT, UPT, UPT, 0x40, 0x4 ;  /* 0x000000000004789c */ /* 0x000fe20003f6e870 */
[----:B------:R-:W-:Y:S01]  /*3b50*/  UMOV UR15, UR4 ;  /* 0x00000004000f7c82 */ /* 0x000fe20008000000 */
[----:B------:R-:W-:-:S09]  /*3b60*/  UMOV UR46, UR18 ;  /* 0x00000012002e7c82 */ /* 0x000fd20008000000 */
.L_x_80:
[----:B--2---:R-:W-:Y:S01]  /*3b70*/  ULEA UR8, UR46, UR7, 0x3 ;  /* 0x000000072e087291 */ /* 0x004fe2000f8e18ff */
[----:B---3--:R-:W-:Y:S11]  /*3b80*/  @P2 BRA `(.L_x_78) ;  /* 0x00000000000c2947 */ /* 0x008ff60003800000 */
[----:B-1----:R-:W-:Y:S04]  /*3b90*/  SHF.L.U32 R4, R2, 0x1f, RZ ;  /* 0x0000001f02047819 */ /* 0x002fe800000006ff */
[----:B------:R-:W1:Y:S02]  /*3ba0*/  SYNCS.PHASECHK.TRANS64.TRYWAIT P0, [UR8], R4 ;  /* 0x00000004ff0075a7 */ /* 0x000e640008001108 */
[----:B-1----:R-:W-:Y:S05]  /*3bb0*/  @!P0 BRA `(.L_x_79) ;  /* 0x0000007400308947 */ /* 0x002fea0003800000 */
.L_x_78:
[----:B------:R-:W-:Y:S01]  /*3bc0*/  UISETP.NE.AND UP0, UPT, UR15, 0x1, UPT ;  /* 0x000000010f00788c */ /* 0x000fe2000bf05270 */
[----:B------:R-:W-:Y:S01]  /*3bd0*/  PLOP3.LUT P2, PT, PT, PT, PT, 0x80, 0x8 ;  /* 0x000000000008781c */ /* 0x000fe20003f4f070 */
[----:B------:R-:W-:Y:S02]  /*3be0*/  UIADD3 UR18, UPT, UPT, UR46, 0x1, URZ ;  /* 0x000000012e127890 */ /* 0x000fe4000fffe0ff */
[----:B------:R-:W-:Y:S02]  /*3bf0*/  ULEA UR32, UR46, UR14, 0x8 ;  /* 0x0000000e2e207291 */ /* 0x000fe4000f8e40ff */
[----:B------:R-:W-:Y:S01]  /*3c00*/  UISETP.NE.AND UP1, UPT, UR18, 0xa, UPT ;  /* 0x0000000a1200788c */ /* 0x000fe2000bf25270 */
[----:B------:R-:W-:Y:S01]  /*3c10*/  PLOP3.LUT P0, PT, PT, PT, UP0, 0x80, 0x8 ;  /* 0x000000000008781c */ /* 0x000fe20003f0f008 */
[----:B------:R-:W-:Y:S02]  /*3c20*/  UIADD3 UR44, UPT, UPT, UR32, 0x2, URZ ;  /* 0x00000002202c7890 */ /* 0x000fe4000fffe0ff */
[----:B------:R-:W-:Y:S02]  /*3c30*/  USEL UR31, URZ, 0x1, UP1 ;  /* 0x00000001ff1f7887 */ /* 0x000fe40008800000 */
[----:B------:R-:W-:Y:S02]  /*3c40*/  USEL UR18, UR18, URZ, UP1 ;  /* 0x000000ff12127287 */ /* 0x000fe40008800000 */
[----:B------:R-:W-:Y:S02]  /*3c50*/  UIADD3 UR40, UPT, UPT, UR32, 0x4, URZ ;  /* 0x0000000420287890 */ /* 0x000fe4000fffe0ff */
[----:B------:R-:W-:Y:S01]  /*3c60*/  @UP0 ULEA UR30, UR18, UR7, 0x3 ;  /* 0x00000007121e0291 */ /* 0x000fe2000f8e18ff */
[----:B------:R-:W-:Y:S01]  /*3c70*/  LOP3.LUT R2, R2, UR31, RZ, 0x3c, !PT ;  /* 0x0000001f02027c12 */ /* 0x000fe2000f8e3cff */
[----:B------:R-:W-:Y:S02]  /*3c80*/  UIADD3 UR36, UPT, UPT, UR32, 0x6, URZ ;  /* 0x0000000620247890 */ /* 0x000fe4000fffe0ff */
[----:B------:R-:W-:Y:S01]  /*3c90*/  UIADD3 UR8, UPT, UPT, UR8, 0x50, URZ ;  /* 0x0000005008087890 */ /* 0x000fe2000fffe0ff */
[----:B-1----:R-:W-:Y:S01]  /*3ca0*/  @P0 SHF.L.U32 R0, R2, 0x1f, RZ ;  /* 0x0000001f02000819 */ /* 0x002fe200000006ff */
[----:B------:R-:W-:Y:S02]  /*3cb0*/  UIADD3 UR17, UPT, UPT, UR17, 0x1, URZ ;  /* 0x0000000111117890 */ /* 0x000fe4000fffe0ff */
[----:B------:R-:W-:Y:S01]  /*3cc0*/  UIADD3 UR15, UPT, UPT, UR15, -0x1, URZ ;  /* 0xffffffff0f0f7890 */ /* 0x000fe2000fffe0ff */
[----:B------:R2:W3:Y:S01]  /*3cd0*/  @P0 SYNCS.PHASECHK.TRANS64.TRYWAIT P2, [UR30], R0 ;  /* 0x00000000ff0005a7 */ /* 0x0004e2000804111e */
[----:B------:R-:W-:Y:S02]  /*3ce0*/  ULEA UR30, UR46, UR13, 0xa ;  /* 0x0000000d2e1e7291 */ /* 0x000fe4000f8e50ff */
[----:B------:R-:W-:Y:S02]  /*3cf0*/  UISETP.NE.AND UP0, UPT, UR17, UR16, UPT ;  /* 0x000000101100728c */ /* 0x000fe4000bf05270 */
[----:B------:R-:W-:Y:S02]  /*3d00*/  UIADD3 UR42, UPT, UPT, UR30, 0x2, URZ ;  /* 0x000000021e2a7890 */ /* 0x000fe4000fffe0ff */
[----:B------:R-:W-:Y:S02]  /*3d10*/  UIADD3 UR38, UPT, UPT, UR30, 0x4, URZ ;  /* 0x000000041e267890 */ /* 0x000fe4000fffe0ff */
[----:B------:R-:W-:Y:S01]  /*3d20*/  UIADD3 UR34, UPT, UPT, UR30, 0x6, URZ ;  /* 0x000000061e227890 */ /* 0x000fe2000fffe0ff */
[----:B------:R-:W-:Y:S01]  /*3d30*/  UMOV UR33, 0x40004040 ;  /* 0x4000404000217882 */ /* 0x000fe20000000000 */
[----:B------:R-:W-:Y:S01]  /*3d40*/  UMOV UR31, 0x40004040 ;  /* 0x40004040001f7882 */ /* 0x000fe20000000000 */
[----:B------:R-:W-:Y:S01]  /*3d50*/  UMOV UR45, 0x40004040 ;  /* 0x40004040002d7882 */ /* 0x000fe20000000000 */
[----:B------:R2:W-:Y:S01]  /*3d60*/  UTCHMMA.2CTA gdesc[UR30], gdesc[UR32], tmem[UR10], tmem[UR28], idesc[UR29], UP3 ;  /* 0x00ff1c201e0075ea */ /* 0x0005e20009a0000a */
[----:B------:R-:W-:Y:S01]  /*3d70*/  UPLOP3.LUT UP3, UPT, UPT, UPT, UPT, 0x80, 0x8 ;  /* 0x000000000008789c */ /* 0x000fe20003f6f070 */
[----:B------:R-:W-:Y:S01]  /*3d80*/  UMOV UR43, 0x40004040 ;  /* 0x40004040002b7882 */ /* 0x000fe20000000000 */
[----:B------:R-:W-:Y:S01]  /*3d90*/  UMOV UR41, 0x40004040 ;  /* 0x4000404000297882 */ /* 0x000fe20000000000 */
[----:B------:R2:W-:Y:S01]  /*3da0*/  UTCHMMA.2CTA gdesc[UR42], gdesc[UR44], tmem[UR10], tmem[UR26], idesc[UR27], UPT ;  /* 0x00ff1a2c2a0075ea */ /* 0x0005e2000ba0000a */
[----:B------:R-:W-:Y:S01]  /*3db0*/  UMOV UR39, 0x40004040 ;  /* 0x4000404000277882 */ /* 0x000fe20000000000 */
[----:B------:R-:W-:Y:S01]  /*3dc0*/  UMOV UR37, 0x40004040 ;  /* 0x4000404000257882 */ /* 0x000fe20000000000 */
[----:B------:R-:W-:Y:S01]  /*3dd0*/  UMOV UR35, 0x40004040 ;  /* 0x4000404000237882 */ /* 0x000fe20000000000 */
[----:B------:R2:W-:Y:S01]  /*3de0*/  UTCHMMA.2CTA gdesc[UR38], gdesc[UR40], tmem[UR10], tmem[UR24], idesc[UR25], UPT ;  /* 0x00ff1828260075ea */ /* 0x0005e2000ba0000a */
[----:B------:R2:W-:Y:S01]  /*3df0*/  UTCHMMA.2CTA gdesc[UR34], gdesc[UR36], tmem[UR10], tmem[UR22], idesc[UR23], UPT ;  /* 0x00ff1624220075ea */ /* 0x0005e2000ba0000a */
[----:B------:R2:W-:Y:S01]  /*3e00*/  UTCBAR.2CTA.MULTICAST [UR8], URZ, UR12 ;  /* 0x000000ff080073e9 */ /* 0x0005e2000820080c */
[----:B------:R-:W-:Y:S01]  /*3e10*/  UMOV UR46, UR18 ;  /* 0x00000012002e7c82 */ /* 0x000fe20008000000 */
[----:B------:R-:W-:Y:S05]  /*3e20*/  BRA.U UP0, `(.L_x_80) ;  /* 0xfffffffd00507547 */ /* 0x000fea000b83ffff */
.L_x_77:
[----:B------:R-:W-:Y:S01]  /*3e30*/  UIADD3 UR9, UPT, UPT, UR9, 0x100, URZ ;  /* 0x0000010009097890 */ /* 0x000fe2000fffe0ff */
[----:B------:R-:W-:-:S08]  /*3e40*/  UMOV UR17, UR16 ;  /* 0x0000001000117c82 */ /* 0x000fd00008000000 */
[----:B------:R4:W-:Y:S01]  /*3e50*/  UTCBAR.2CTA.MULTICAST [UR9], URZ, UR11 ;  /* 0x000000ff090073e9 */ /* 0x0009e2000820080b */
[----:B------:R-:W-:Y:S02]  /*3e60*/  NOP ;  /* 0x0000000000007918 */ /* 0x000fe40000000000 */
.L_x_75:
[----:B------:R-:W-:Y:S01]  /*3e70*/  UIADD3 UR19, UPT, UPT, UR19, 0x1, URZ ;  /* 0x0000000113137890 */ /* 0x000fe2000fffe0ff */
[----:B------:R-:W-:-:S03]  /*3e80*/  ISETP.NE.AND P0, PT, R8, 0x2, PT ;  /* 0x000000020800780c */ /* 0x000fc60003f05270 */
[----:B------:R-:W-:Y:S01]  /*3e90*/  UISETP.NE.AND UP0, UPT, UR19, 0x4, UPT ;  /* 0x000000041300788c */ /* 0x000fe2000bf05270 */
[----:B-12---:R-:W-:Y:S02]  /*3ea0*/  SEL R0, RZ, 0x1, P0 ;  /* 0x00000001ff007807 */ /* 0x006fe40000000000 */
[----:B------:R-:W-:Y:S01]  /*3eb0*/  SEL R8, R8, RZ, P0 ;  /* 0x000000ff08087207 */ /* 0x000fe20000000000 */
[----:B------:R-:W-:Y:S01]  /*3ec0*/  USEL UR8, URZ, 0x1, UP0 ;  /* 0x00000001ff087887 */ /* 0x000fe20008000000 */
[----:B------:R-:W-:Y:S01]  /*3ed0*/  LOP3.LUT R3, R3, R0, RZ, 0x3c, !PT ;  /* 0x0000000003037212 */ /* 0x000fe200078e3cff */
[----:B------:R-:W-:-:S04]  /*3ee0*/  USEL UR19, UR19, URZ, UP0 ;  /* 0x000000ff13137287 */ /* 0x000fc80008000000 */
[----:B------:R-:W-:Y:S01]  /*3ef0*/  LOP3.LUT R9, R9, UR8, RZ, 0x3c, !PT ;  /* 0x0000000809097c12 */ /* 0x000fe2000f8e3cff */
[----:B------:R-:W-:Y:S07]  /*3f00*/  @P1 BRA `(.L_x_81) ;  /* 0xfffffff800881947 */ /* 0x000fee000383ffff */
[----:B------:R-:W1:Y:S01]  /*3f10*/  S2UR UR4, SR_CgaCtaId ;  /* 0x00000000000479c3 */ /* 0x000e620000008800 */
[----:B------:R-:W-:Y:S01]  /*3f20*/  ELECT P0, URZ, PT ;  /* 0x0000000000ff782f */ /* 0x000fe20003800000 */
[----:B------:R-:W-:Y:S01]  /*3f30*/  HFMA2 R0, -RZ, RZ, 0, 5.9604644775390625e-08 ;  /* 0x00000001ff007431 */ /* 0x000fe200000001ff */
[----:B------:R-:W-:-:S05]  /*3f40*/  UMOV UR8, 0x40 ;  /* 0x0000004000087882 */ /* 0x000fca0000000000 */
[----:B------:R-:W-:Y:S01]  /*3f50*/  UVIRTCOUNT.DEALLOC.SMPOOL 0x80 ;  /* 0x000000800000784c */ /* 0x000fe20000000000 */
[----:B------:R-:W-:Y:S02]  /*3f60*/  UISETP.NE.AND UP0, UPT, UR6, URZ, UPT ;  /* 0x000000ff0600728c */ /* 0x000fe4000bf05270 */
[----:B-1----:R-:W-:-:S09]  /*3f70*/  ULEA UR4, UR4, UR8, 0x18 ;  /* 0x0000000804047291 */ /* 0x002fd2000f8ec0ff */
[----:B------:R1:W-:Y:S01]  /*3f80*/  @P0 STS.U8 [UR4+0x1c], R0 ;  /* 0x00001c00ff000988 */ /* 0x0003e20008000004 */
[----:B------:R-:W-:Y:S05]  /*3f90*/  BRA.U UP0, `(.L_x_82) ;  /* 0x0000000100a07547 */ /* 0x000fea000b800000 */
[----:B------:R-:W-:Y:S01]  /*3fa0*/  UIADD3 UR6, UPT, UPT, UR7, 0x120, URZ ;  /* 0x0000012007067890 */ /* 0x000fe2000fffe0ff */
[----:B------:R-:W-:-:S03]  /*3fb0*/  SHF.L.U32 R2, R9, 0x1f, RZ ;  /* 0x0000001f09027819 */ /* 0x000fc600000006ff */
[----:B------:R-:W-:-:S09]  /*3fc0*/  ULEA UR8, UR19, UR6, 0x3 ;  /* 0x0000000613087291 */ /* 0x000fd2000f8e18ff */
[----:B------:R-:W2:Y:S02]  /*3fd0*/  SYNCS.PHASECHK.TRANS64.TRYWAIT P0, [UR8], R2 ;  /* 0x00000002ff0075a7 */ /* 0x000ea40008001108 */
[----:B--2---:R-:W-:Y:S05]  /*3fe0*/  @!P0 BRA `(.L_x_83) ;  /* 0x00000070003c8947 */ /* 0x004fea0003800000 */
.L_x_268:
[----:B----4-:R-:W-:-:S04]  /*3ff0*/  UIADD3 UR9, UPT, UPT, UR19, 0x1, URZ ;  /* 0x0000000113097890 */ /* 0x010fc8000fffe0ff */
        /* <DEDUP_REMOVED lines=8> */
.L_x_270:
        /* <DEDUP_REMOVED lines=9> */
.L_x_272:
[----:B------:R-:W-:-:S04]  /*4110*/  UIADD3 UR9, UPT, UPT, UR9, 0x1, URZ ;  /* 0x0000000109097890 */ /* 0x000fc8000fffe0ff */
[----:B------:R-:W-:-:S04]  /*4120*/  UISETP.NE.AND UP1, UPT, UR9, 0x4, UPT ;  /* 0x000000040900788c */ /* 0x000fc8000bf25270 */
[----:B------:R-:W-:Y:S02]  /*4130*/  USEL UR8, URZ, 0x1, UP1 ;  /* 0x00000001ff087887 */ /* 0x000fe40008800000 */
[----:B------:R-:W-:-:S04]  /*4140*/  USEL UR9, UR9, URZ, UP1 ;  /* 0x000000ff09097287 */ /* 0x000fc80008800000 */
[----:B------:R-:W-:Y:S01]  /*4150*/  ULEA UR9, UR9, UR6, 0x3 ;  /* 0x0000000609097291 */ /* 0x000fe2000f8e18ff */
[----:B------:R-:W-:-:S04]  /*4160*/  LOP3.LUT R2, R2, UR8, RZ, 0x3c, !PT ;  /* 0x0000000802027c12 */ /* 0x000fc8000f8e3cff */
[----:B------:R-:W-:Y:S01]  /*4170*/  SHF.L.U32 R2, R2, 0x1f, RZ ;  /* 0x0000001f02027819 */ /* 0x000fe200000006ff */
[----:B-1----:R-:W-:-:S04]  /*4180*/  IMAD.U32 R0, RZ, RZ, UR9 ;  /* 0x00000009ff007e24 */ /* 0x002fc8000f8e00ff */
[----:B------:R1:W2:Y:S03]  /*4190*/  SYNCS.PHASECHK.TRANS64.TRYWAIT P0, [R0+URZ], R2 ;  /* 0x00000002000075a7 */ /* 0x0002a600080011ff */
[----:B--2---:R-:W-:Y:S05]  /*41a0*/  @!P0 NANOSLEEP.SYNCS 0x989680 ;  /* 0x009896800000895d */ /* 0x004fea0003900000 */
[----:B------:R-:W2:Y:S02]  /*41b0*/  @!P0 SYNCS.PHASECHK.TRANS64 P0, [R0+URZ], R2 ;  /* 0x00000002000085a7 */ /* 0x000ea400080010ff */
[----:B--2---:R-:W-:Y:S05]  /*41c0*/  @P0 BRA `(.L_x_86) ;  /* 0x0000000000200947 */ /* 0x004fea0003800000 */
.L_x_87:
[----:B--2---:R2:W4:Y:S02]  /*41d0*/  SYNCS.PHASECHK.TRANS64.TRYWAIT P0, [R0+URZ], R2 ;  /* 0x00000002000075a7 */ /* 0x00452400080011ff */
[----:B----4-:R-:W-:Y:S05]  /*41e0*/  @!P0 NANOSLEEP.SYNCS 0x989680 ;  /* 0x009896800000895d */ /* 0x010fea0003900000 */
[----:B------:R-:W4:Y:S02]  /*41f0*/  @!P0 SYNCS.PHASECHK.TRANS64 P0, [R0+URZ], R2 ;  /* 0x00000002000085a7 */ /* 0x000f2400080010ff */
[----:B----4-:R-:W-:Y:S05]  /*4200*/  @!P0 BRA `(.L_x_87) ;  /* 0xfffffffc00f08947 */ /* 0x010fea000383ffff */
[----:B------:R-:W-:Y:S05]  /*4210*/  BRA `(.L_x_86) ;  /* 0x00000000000c7947 */ /* 0x000fea0003800000 */
.L_x_82:
[----:B------:R-:W-:-:S04]  /*4220*/  UIADD3 UR6, UPT, UPT, UR7, 0x160, URZ ;  /* 0x0000016007067890 */ /* 0x000fc8000fffe0ff */
[----:B------:R-:W-:-:S09]  /*4230*/  UPRMT UR6, UR5, 0x654, UR6 ;  /* 0x0000065405067896 */ /* 0x000fd20008000006 */
[----:B------:R-:W-:Y:S03]  /*4240*/  SYNCS.ARRIVE.TRANS64.RED.A1T0 RZ, [UR6], RZ ;  /* 0x000000ffffff79a7 */ /* 0x000fe60008100406 */
.L_x_86:
[----:B-12---:R-:W-:Y:S01]  /*4250*/  SHF.L.U32 R2, RZ, 0x1f, RZ ;  /* 0x0000001fff027819 */ /* 0x006fe200000006ff */
[----:B------:R-:W-:Y:S01]  /*4260*/  UIADD3 UR6, UPT, UPT, UR7, 0x160, URZ ;  /* 0x0000016007067890 */ /* 0x000fe2000fffe0ff */
[----:B------:R-:W-:Y:S02]  /*4270*/  PLOP3.LUT P0, PT, PT, PT, UP0, 0x80, 0x8 ;  /* 0x000000000008781c */ /* 0x000fe40003f0f008 */
[----:B------:R-:W1:Y:S02]  /*4280*/  SYNCS.PHASECHK.TRANS64.TRYWAIT P1, [UR7+0x160], R2 ;  /* 0x00016002ff0075a7 */ /* 0x000e640008021107 */
[----:B-1----:R-:W-:Y:S09]  /*4290*/  @!P1 BRA `(.L_x_88) ;  /* 0x0000006c00d89947 */ /* 0x002ff20003800000 */
.L_x_274:
[----:B------:R-:W-:Y:S01]  /*42a0*/  @!UP0 UPRMT UR6, UR5, 0x654, UR6 ;  /* 0x0000065405068896 */ /* 0x000fe20008000006 */
[----:B------:R-:W-:Y:S02]  /*42b0*/  UMOV UR8, 0xffff ;  /* 0x0000ffff00087882 */ /* 0x000fe40000000000 */
[----:B------:R-:W-:-:S06]  /*42c0*/  UMOV UR5, 0x1 ;  /* 0x0000000100057882 */ /* 0x000fcc0000000000 */
[----:B------:R-:W-:Y:S01]  /*42d0*/  @!P0 SYNCS.ARRIVE.TRANS64.RED.A1T0 RZ, [UR6], RZ ;  /* 0x000000ffffff89a7 */ /* 0x000fe20008100406 */
[----:B------:R-:W-:Y:S01]  /*42e0*/  NOP ;  /* 0x0000000000007918 */ /* 0x000fe20000000000 */
[----:B-1----:R-:W1:Y:S01]  /*42f0*/  LDS R0, [UR4+0x14] ;  /* 0x00001404ff007984 */ /* 0x002e620008000800 */
[----:B------:R-:W-:-:S04]  /*4300*/  ULOP3.LUT UR6, UR21, 0xffff, URZ, 0xc0, !UPT ;  /* 0x0000ffff15067892 */ /* 0x000fc8000f8ec0ff */
[----:B------:R-:W-:-:S04]  /*4310*/  USHF.R.U32.HI UR6, URZ, 0x5, UR6 ;  /* 0x00000005ff067899 */ /* 0x000fc80008011606 */
[----:B------:R-:W-:Y:S02]  /*4320*/  USHF.L.U32 UR8, UR8, UR6, URZ ;  /* 0x0000000608087299 */ /* 0x000fe400080006ff */
[----:B------:R-:W-:-:S04]  /*4330*/  USHF.L.U32 UR5, UR5, UR6, URZ ;  /* 0x0000000605057299 */ /* 0x000fc800080006ff */
[----:B-1----:R-:W-:-:S04]  /*4340*/  LOP3.LUT R0, R0, UR8, RZ, 0xc0, !PT ;  /* 0x0000000800007c12 */ /* 0x002fc8000f8ec0ff */
[----:B------:R-:W-:-:S13]  /*4350*/  ISETP.NE.AND P0, PT, R0, UR8, PT ;  /* 0x0000000800007c0c */ /* 0x000fda000bf05270 */
[----:B------:R-:W-:Y:S05]  /*4360*/  @P0 BRA `(.L_x_89) ;  /* 0x0000000000580947 */ /* 0x000fea0003800000 */
[----:B------:R-:W1:Y:S02]  /*4370*/  LDS R0, [UR4+0x18] ;  /* 0x00001804ff007984 */ /* 0x000e640008000800 */
[----:B-1----:R-:W-:-:S04]  /*4380*/  LOP3.LUT R0, R0, UR5, RZ, 0xc0, !PT ;  /* 0x0000000500007c12 */ /* 0x002fc8000f8ec0ff */
[----:B------:R-:W-:-:S13]  /*4390*/  ISETP.NE.AND P0, PT, R0, UR5, PT ;  /* 0x0000000500007c0c */ /* 0x000fda000bf05270 */
[----:B------:R-:W-:Y:S05]  /*43a0*/  @P0 BRA `(.L_x_90) ;  /* 0x00000000003c0947 */ /* 0x000fea0003800000 */
[----:B------:R-:W1:Y:S01]  /*43b0*/  S2R R2, SR_LANEID ;  /* 0x0000000000027919 */ /* 0x000e620000000000 */
[----:B------:R-:W-:Y:S01]  /*43c0*/  ULOP3.LUT UR8, URZ, UR8, URZ, 0x33, !UPT ;  /* 0x00000008ff087292 */ /* 0x000fe2000f8e33ff */
[----:B------:R-:W-:Y:S02]  /*43d0*/  VOTEU.ANY UR7, UPT, PT ;  /* 0x0000000000077886 */ /* 0x000fe400038e0100 */
[----:B------:R-:W-:-:S03]  /*43e0*/  UFLO.U32 UR7, UR7 ;  /* 0x00000007000772bd */ /* 0x000fc600080e0000 */
[----:B------:R-:W-:-:S04]  /*43f0*/  IMAD.U32 R0, RZ, RZ, UR8 ;  /* 0x00000008ff007e24 */ /* 0x000fc8000f8e00ff */
[----:B------:R2:W3:Y:S02]  /*4400*/  REDUX UR6, R0 ;  /* 0x00000000000673c4 */ /* 0x0004e40000000000 */
[----:B------:R1:W-:Y:S02]  /*4410*/  UTCATOMSWS.AND URZ, UR8 ;  /* 0x0000000800ff79e3 */ /* 0x0003e40008000000 */
[----:B-1----:R-:W-:Y:S02]  /*4420*/  ISETP.EQ.U32.AND P0, PT, R2, UR7, PT ;  /* 0x0000000702007c0c */ /* 0x002fe4000bf02070 */
[----:B--2---:R-:W-:Y:S02]  /*4430*/  LOP3.LUT R0, RZ, UR5, RZ, 0x33, !PT ;  /* 0x00000005ff007c12 */ /* 0x004fe4000f8e33ff */
[----:B---3--:R-:W-:Y:S02]  /*4440*/  MOV R2, UR6 ;  /* 0x0000000600027c02 */ /* 0x008fe40008000f00 */
[----:B------:R-:W1:Y:S07]  /*4450*/  REDUX UR5, R0 ;  /* 0x00000000000573c4 */ /* 0x000e6e0000000000 */
[----:B------:R2:W-:Y:S01]  /*4460*/  @P0 ATOMS.AND RZ, [UR4+0x14], R2 ;  /* 0x00001402ffff098c */ /* 0x0005e2000a800004 */
[----:B-1----:R-:W-:-:S05]  /*4470*/  IMAD.U32 R0, RZ, RZ, UR5 ;  /* 0x00000005ff007e24 */ /* 0x002fca000f8e00ff */
[----:B------:R2:W-:Y:S01]  /*4480*/  @P0 ATOMS.AND RZ, [UR4+0x18], R0 ;  /* 0x00001800ffff098c */ /* 0x0005e2000a800004 */
[----:B------:R-:W-:Y:S05]  /*4490*/  BRA `(.L_x_91) ;  /* 0x0000000000147947 */ /* 0x000fea0003800000 */
.L_x_90:
[----:B------:R-:W-:Y:S02]  /*44a0*/  MOV R2, 0x44c0 ;  /* 0x000044c000027802 */ /* 0x000fe40000000f00 */
[----:B---345:R-:W-:Y:S05]  /*44b0*/  CALL.REL.NOINC `($__internal_0_$__cuda_sm10x_tcgen05_guardrail_trap_col_being_dealloced_not_returned_by_alloc) ;  /* 0x0000007000307944 */ /* 0x038fea0003c00000 */
[----:B------:R-:W-:Y:S05]  /*44c0*/  BRA `(.L_x_91) ;  /* 0x0000000000087947 */ /* 0x000fea0003800000 */
.L_x_89:
[----:B------:R-:W-:Y:S02]  /*44d0*/  MOV R2, 0x44f0 ;  /* 0x000044f000027802 */ /* 0x000fe40000000f00 */
[----:B---345:R-:W-:Y:S05]  /*44e0*/  CALL.REL.NOINC `($__internal_2_$__cuda_sm10x_tcgen05_guardrail_trap_unallocated_columns_being_dealloced) ;  /* 0x00000070003c7944 */ /* 0x038fea0003c00000 */
.L_x_91:
[----:B------:R-:W-:Y:S01]  /*44f0*/  NOP ;  /* 0x0000000000007918 */ /* 0x000fe20000000000 */
[----:B----4-:R-:W-:Y:S05]  /*4500*/  EXIT ;  /* 0x000000000000794d */ /* 0x010fea0003800000 */
.L_x_62:
[----:B------:R-:W-:-:S09]  /*4510*/  UISETP.NE.OR UP5, UPT, UR7, 0x3, UP5 ;  /* 0x000000030700788c */ /* 0x000fd2000afa5670 */
[----:B------:R-:W-:Y:S05]  /*4520*/  BRA.U UP5, `(.L_x_92) ;  /* 0x0000000d05b07547 */ /* 0x000fea000b800000 */
[----:B------:R-:W1:Y:S01]  /*4530*/  LDC R0, c[0x0][0xb30] ;  /* 0x0002cc00ff007b82 */ /* 0x000e620000000800 */
[----:B------:R-:W2:Y:S01]  /*4540*/  LDCU.64 UR8, c[0x0][0x888] ;  /* 0x00011100ff0877ac */ /* 0x000ea20008000a00 */
[----:B------:R-:W-:Y:S02]  /*4550*/  HFMA2 R27, -RZ, RZ, 0, 0 ;  /* 0x00000000ff1b7431 */ /* 0x000fe400000001ff */
[----:B------:R-:W-:Y:S01]  /*4560*/  IMAD.MOV.U32 R29, RZ, RZ, 0x1 ;  /* 0x00000001ff1d7424 */ /* 0x000fe200078e00ff */
[----:B------:R-:W-:Y:S01]  /*4570*/  MOV R25, 0x2000 ;  /* 0x0000200000197802 */ /* 0x000fe20000000f00 */
[----:B------:R-:W3:Y:S01]  /*4580*/  LDCU.64 UR6, c[0x0][0x890] ;  /* 0x00011200ff0677ac */ /* 0x000ee20008000a00 */
[----:B------:R-:W-:Y:S01]  /*4590*/  IMAD.MOV.U32 R28, RZ, RZ, RZ ;  /* 0x000000ffff1c7224 */ /* 0x000fe200078e00ff */
[----:B------:R-:W4:Y:S01]  /*45a0*/  LDC R24, c[0x0][0x370] ;  /* 0x0000dc00ff187b82 */ /* 0x000f220000000800 */
[----:B------:R-:W-:Y:S01]  /*45b0*/  UMOV UR5, 0x400 ;  /* 0x0000040000057882 */ /* 0x000fe20000000000 */
[----:B------:R-:W-:-:S02]  /*45c0*/  UPLOP3.LUT UP1, UPT, UPT, UPT, UPT, 0x40, 0x4 ;  /* 0x000000000004789c */ /* 0x000fc40003f2e870 */
[----:B------:R-:W-:Y:S01]  /*45d0*/  ULEA UR5, UR4, UR5, 0x18 ;  /* 0x0000000504057291 */ /* 0x000fe2000f8ec0ff */
[----:B------:R-:W-:-:S03]  /*45e0*/  UMOV UR14, URZ ;  /* 0x000000ff000e7c82 */ /* 0x000fc60008000000 */
[----:B------:R-:W4:Y:S01]  /*45f0*/  LDC R3, c[0x0][0xb0c] ;  /* 0x0002c300ff037b82 */ /* 0x000f220000000800 */
[----:B--2---:R-:W-:Y:S02]  /*4600*/  UISETP.NE.U32.AND UP3, UPT, UR8, URZ, UPT ;  /* 0x000000ff0800728c */ /* 0x004fe4000bf65070 */
[----:B---3--:R-:W-:-:S05]  /*4610*/  UISETP.NE.U32.AND UP5, UPT, UR6, URZ, UPT ;  /* 0x000000ff0600728c */ /* 0x008fca000bfa5070 */
[----:B------:R-:W2:Y:S01]  /*4620*/  LDC R20, c[0x0][0xb20] ;  /* 0x0002c800ff147b82 */ /* 0x000ea20000000800 */
[----:B-1----:R-:W-:Y:S01]  /*4630*/  ISETP.NE.AND P1, PT, R0, 0x1, PT ;  /* 0x000000010000780c */ /* 0x002fe20003f25270 */
[----:B------:R-:W-:Y:S02]  /*4640*/  UISETP.NE.AND.EX UP3, UPT, UR9, URZ, UPT, UP3 ;  /* 0x000000ff0900728c */ /* 0x000fe4000bf65330 */
[----:B------:R-:W-:-:S04]  /*4650*/  UISETP.NE.AND.EX UP5, UPT, UR7, URZ, UPT, UP5 ;  /* 0x000000ff0700728c */ /* 0x000fc8000bfa5350 */
[----:B------:R-:W1:Y:S08]  /*4660*/  LDC.64 R30, c[0x0][0x348] ;  /* 0x0000d200ff1e7b82 */ /* 0x000e700000000a00 */
[----:B------:R-:W3:Y:S08]  /*4670*/  LDC.64 R14, c[0x0][0xb10] ;  /* 0x0002c400ff0e7b82 */ /* 0x000ef00000000a00 */
[----:B------:R-:W1:Y:S08]  /*4680*/  LDC.64 R6, c[0x0][0xb18] ;  /* 0x0002c600ff067b82 */ /* 0x000e700000000a00 */
[----:B------:R-:W1:Y:S08]  /*4690*/  LDC.64 R4, c[0x0][0xb28] ;  /* 0x0002ca00ff047b82 */ /* 0x000e700000000a00 */
[----:B--2-4-:R-:W1:Y:S02]  /*46a0*/  LDC R21, c[0x0][0x374] ;  /* 0x0000dd00ff157b82 */ /* 0x014e640000000800 */
.L_x_101:
[C---:B------:R-:W-:Y:S02]  /*46b0*/  LEA R0, R28.reuse, UR5, 0x3 ;  /* 0x000000051c007c11 */ /* 0x040fe4000f8e18ff */
[----:B------:R-:W-:Y:S02]  /*46c0*/  SHF.L.U32 R2, R27, 0x1f, RZ ;  /* 0x0000001f1b027819 */ /* 0x000fe400000006ff */
[----:B------:R-:W-:Y:S02]  /*46d0*/  LEA R16, R28, UR5, 0x4 ;  /* 0x000000051c107c11 */ /* 0x000fe4000f8e20ff */
[----:B--2---:R-:W2:Y:S02]  /*46e0*/  SYNCS.PHASECHK.TRANS64.TRYWAIT P0, [R0+URZ+0xe0], R2 ;  /* 0x0000e002000075a7 */ /* 0x004ea400080011ff */
[----:B--2---:R-:W-:Y:S05]  /*46f0*/  @!P0 BRA `(.L_x_93) ;  /* 0x0000006800d88947 */ /* 0x004fea0003800000 */
.L_x_275:
[----:B------:R-:W-:Y:S01]  /*4700*/  ISETP.GE.AND P0, PT, R65, 0x1, PT ;  /* 0x000000014100780c */ /* 0x000fe20003f06270 */
[----:B------:R-:W4:Y:S01]  /*4710*/  LDS.128 R16, [R16+0x170] ;  /* 0x0001700010107984 */ /* 0x000f220000000c00 */
[----:B--2---:R-:W-:Y:S01]  /*4720*/  VIADD R0, R0, 0xf0 ;  /* 0x000000f000007836 */ /* 0x004fe20000000000 */
[----:B------:R-:W-:Y:S01]  /*4730*/  @!PT LDS RZ, [RZ] ;  /* 0x00000000fffff984 */ /* 0x000fe20000000800 */
[----:B------:R-:W-:Y:S01]  /*4740*/  @!PT LDS RZ, [RZ] ;  /* 0x00000000fffff984 */ /* 0x000fe20000000800 */
[----:B------:R-:W-:Y:S01]  /*4750*/  @!PT LDS RZ, [RZ] ;  /* 0x00000000fffff984 */ /* 0x000fe20000000800 */
[----:B------:R-:W-:Y:S01]  /*4760*/  @!PT LDS RZ, [RZ] ;  /* 0x00000000fffff984 */ /* 0x000fe20000000800 */
[----:B------:R2:W-:Y:S06]  /*4770*/  MEMBAR.ALL.CTA ;  /* 0x0000000000007992 */ /* 0x0005ec0000008000 */
[----:B--2---:R-:W2:Y:S01]  /*4780*/  FENCE.VIEW.ASYNC.S ;  /* 0x00000000000073c6 */ /* 0x004ea20000000000 */
[----:B------:R-:W-:Y:S04]  /*4790*/  PRMT R0, RZ, 0x654, R0 ;  /* 0x00000654ff007816 */ /* 0x000fe80000000000 */
[----:B--2---:R2:W-:Y:S01]  /*47a0*/  SYNCS.ARRIVE.TRANS64.RED.A1T0 RZ, [R0+URZ], RZ ;  /* 0x000000ff00ff79a7 */ /* 0x0045e200081004ff */
[----:B----4-:R-:W-:Y:S11]  /*47b0*/  LOP3.LUT P3, RZ, R18, 0x1, RZ, 0xc0, !PT ;  /* 0x0000000112ff7812 */ /* 0x010ff6000786c0ff */
[----:B------:R-:W-:Y:S02]  /*47c0*/  @!UPT UIADD3 URZ, UPT, UPT, URZ, URZ, URZ ;  /* 0x000000fffffff290 */ /* 0x000fe4000fffe0ff */
[----:B------:R-:W-:Y:S02]  /*47d0*/  @P3 MOV R11, R16 ;  /* 0x00000010000b3202 */ /* 0x000fe40000000f00 */
[----:B------:R-:W-:Y:S01]  /*47e0*/  @P3 LOP3.LUT R10, R17, 0xffff, RZ, 0xc0, !PT ;  /* 0x0000ffff110a3812 */ /* 0x000fe200078ec0ff */
[----:B--2---:R-:W-:Y:S06]  /*47f0*/  @!P0 BRA `(.L_x_94) ;  /* 0x0000000000a48947 */ /* 0x004fec0003800000 */
[-C--:B-1----:R-:W-:Y:S01]  /*4800*/  IMAD.HI.U32 R0, R21, R7.reuse, RZ ;  /* 0x0000000715007227 */ /* 0x082fe200078e00ff */
[----:B------:R-:W-:Y:S02]  /*4810*/  ISETP.NE.AND P0, PT, R6, 0x1, PT ;  /* 0x000000010600780c */ /* 0x000fe40003f05270 */
[----:B------:R-:W-:Y:S01]  /*4820*/  ISETP.NE.AND P2, PT, R65, 0x1, PT ;  /* 0x000000014100780c */ /* 0x000fe20003f45270 */
[----:B---3--:R-:W-:Y:S01]  /*4830*/  IMAD.HI.U32 R9, R24, R14, RZ ;  /* 0x0000000e18097227 */ /* 0x008fe200078e00ff */
[----:B------:R-:W-:Y:S02]  /*4840*/  SHF.R.U32.HI R0, RZ, R20, R0 ;  /* 0x00000014ff007219 */ /* 0x000fe40000011600 */
[----:B------:R-:W-:Y:S01]  /*4850*/  ISETP.NE.AND P4, PT, R3, 0x1, PT ;  /* 0x000000010300780c */ /* 0x000fe20003f85270 */
[----:B------:R-:W-:Y:S01]  /*4860*/  IMAD.HI.U32 R13, R10, R7, RZ ;  /* 0x000000070a0d7227 */ /* 0x000fe200078e00ff */
[----:B------:R-:W-:Y:S02]  /*4870*/  SHF.R.U32.HI R9, RZ, R15, R9 ;  /* 0x0000000fff097219 */ /* 0x000fe40000011609 */
[----:B------:R-:W-:Y:S01]  /*4880*/  SEL R0, R21, R0, !P0 ;  /* 0x0000000015007207 */ /* 0x000fe20004000000 */
[----:B------:R-:W-:Y:S01]  /*4890*/  IMAD.HI.U32 R12, R11, R14, RZ ;  /* 0x0000000e0b0c7227 */ /* 0x000fe200078e00ff */
[----:B------:R-:W-:Y:S03]  /*48a0*/  SEL R9, R24, R9, !P4 ;  /* 0x0000000918097207 */ /* 0x000fe60006000000 */
[-C--:B------:R-:W-:Y:S01]  /*48b0*/  IMAD.HI.U32 R8, R0, R4.reuse, RZ ;  /* 0x0000000400087227 */ /* 0x080fe200078e00ff */
[----:B------:R-:W-:Y:S03]  /*48c0*/  SHF.R.U32.HI R12, RZ, R15, R12 ;  /* 0x0000000fff0c7219 */ /* 0x000fe6000001160c */
[----:B------:R-:W-:Y:S01]  /*48d0*/  IMAD.HI.U32 R2, R9, R4, RZ ;  /* 0x0000000409027227 */ /* 0x000fe200078e00ff */
[-C--:B------:R-:W-:Y:S02]  /*48e0*/  @P2 SHF.R.U32.HI R0, RZ, R5.reuse, R8 ;  /* 0x00000005ff002219 */ /* 0x080fe40000011608 */
[----:B------:R-:W-:Y:S02]  /*48f0*/  SHF.R.U32.HI R8, RZ, R20, R13 ;  /* 0x00000014ff087219 */ /* 0x000fe4000001160d */
[----:B------:R-:W-:Y:S01]  /*4900*/  @P2 SHF.R.U32.HI R9, RZ, R5, R2 ;  /* 0x00000005ff092219 */ /* 0x000fe20000011602 */
[----:B------:R-:W-:Y:S01]  /*4910*/  IMAD R0, R65, R0, RZ ;  /* 0x0000000041007224 */ /* 0x000fe200078e02ff */
[----:B------:R-:W-:Y:S02]  /*4920*/  SEL R8, R10, R8, !P0 ;  /* 0x000000080a087207 */ /* 0x000fe40004000000 */
[----:B------:R-:W-:Y:S01]  /*4930*/  SEL R2, R11, R12, !P4 ;  /* 0x0000000c0b027207 */ /* 0x000fe20006000000 */
[C---:B------:R-:W-:Y:S01]  /*4940*/  IMAD R12, R65.reuse, R9, RZ ;  /* 0x00000009410c7224 */ /* 0x040fe200078e02ff */
[C---:B------:R-:W-:Y:S01]  /*4950*/  ISETP.GE.AND P0, PT, R8.reuse, R0, PT ;  /* 0x000000000800720c */ /* 0x040fe20003f06270 */
[----:B------:R-:W-:Y:S03]  /*4960*/  IMAD.HI.U32 R0, R8, R4, RZ ;  /* 0x0000000408007227 */ /* 0x000fe600078e00ff */
[----:B------:R-:W-:Y:S02]  /*4970*/  ISETP.GE.OR P0, PT, R2, R12, P0 ;  /* 0x0000000c0200720c */ /* 0x000fe40000706670 */
[-C--:B------:R-:W-:Y:S04]  /*4980*/  SHF.R.U32.HI R0, RZ, R5.reuse, R0 ;  /* 0x00000005ff007219 */ /* 0x080fe80000011600 */
[----:B------:R-:W-:Y:S05]  /*4990*/  SEL R13, R8, R0, !P2 ;  /* 0x00000000080d7207 */ /* 0x000fea0005000000 */
[----:B------:R-:W-:Y:S02]  /*49a0*/  IMAD.MOV R12, RZ, RZ, -R13 ;  /* 0x000000ffff0c7224 */ /* 0x000fe400078e0a0d */
[C---:B------:R-:W-:Y:S04]  /*49b0*/  @!P0 IMAD.HI.U32 R0, R2.reuse, R4, RZ ;  /* 0x0000000402008227 */ /* 0x040fe800078e00ff */
[----:B------:R-:W-:Y:S01]  /*49c0*/  IMAD R12, R65, R12, R8 ;  /* 0x0000000c410c7224 */ /* 0x000fe200078e0208 */
[----:B------:R-:W-:Y:S04]  /*49d0*/  @!P0 SHF.R.U32.HI R0, RZ, R5, R0 ;  /* 0x00000005ff008219 */ /* 0x000fe80000011600 */
[----:B------:R-:W-:Y:S04]  /*49e0*/  @!P0 SEL R0, R2, R0, !P2 ;  /* 0x0000000002008207 */ /* 0x000fe80005000000 */
[----:B------:R-:W-:Y:S01]  /*49f0*/  @!P0 IADD3 R13, PT, PT, R13, -R0, RZ ;  /* 0x800000000d0d8210 */ /* 0x000fe20007ffe0ff */
[----:B------:R-:W-:Y:S01]  /*4a00*/  @!P0 IMAD R0, R9, R12, R0 ;  /* 0x0000000c09008224 */ /* 0x000fe200078e0200 */
[----:B------:R-:W-:Y:S01]  /*4a10*/  IADD3 R9, PT, PT, -R8, RZ, RZ ;  /* 0x000000ff08097210 */ /* 0x000fe20007ffe1ff */
[--C-:B------:R-:W-:Y:S02]  /*4a20*/  IMAD.MOV R12, RZ, RZ, -R2.reuse ;  /* 0x000000ffff0c7224 */ /* 0x100fe400078e0a02 */
[----:B------:R-:W-:Y:S02]  /*4a30*/  @!P0 IMAD R8, R13, R65, R2 ;  /* 0x000000410d088224 */ /* 0x000fe400078e0202 */
[----:B------:R-:W-:Y:S02]  /*4a40*/  @!P0 IMAD.MOV.U32 R2, RZ, RZ, R0 ;  /* 0x000000ffff028224 */ /* 0x000fe400078e0000 */
[----:B------:R-:W-:Y:S02]  /*4a50*/  IMAD R11, R3, R12, R11 ;  /* 0x0000000c030b7224 */ /* 0x000fe400078e020b */
[----:B------:R-:W-:Y:S02]  /*4a60*/  IMAD R10, R6, R9, R10 ;  /* 0x00000009060a7224 */ /* 0x000fe400078e020a */
[----:B------:R-:W-:Y:S02]  /*4a70*/  IMAD R11, R2, R3, R11 ;  /* 0x00000003020b7224 */ /* 0x000fe400078e020b */
[----:B------:R-:W-:Y:S02]  /*4a80*/  IMAD R10, R8, R6, R10 ;  /* 0x00000006080a7224 */ /* 0x000fe400078e020a */
.L_x_94:
[----:B------:R-:W-:Y:S05]  /*4a90*/  BRA.U UP1, `(.L_x_95) ;  /* 0x0000000101107547 */ /* 0x000fea000b800000 */
[----:B------:R-:W-:Y:S04]  /*4aa0*/  MOV R2, UR13 ;  /* 0x0000000d00027c02 */ /* 0x000fe80008000f00 */
[----:B------:R-:W-:Y:S04]  /*4ab0*/  SHF.L.U32 R2, R2, 0x1f, RZ ;  /* 0x0000001f02027819 */ /* 0x000fe800000006ff */
[----:B------:R-:W2:Y:S02]  /*4ac0*/  SYNCS.PHASECHK.TRANS64.TRYWAIT P0, [UR5+0xd8], R2 ;  /* 0x0000d802ff0075a7 */ /* 0x000ea40008001105 */
[----:B--2---:R-:W-:Y:S05]  /*4ad0*/  @!P0 BRA `(.L_x_96) ;  /* 0x0000006400f48947 */ /* 0x004fea0003800000 */
.L_x_95:
[----:B------:R-:W-:Y:S02]  /*4ae0*/  R2UR UR11, R22 ;  /* 0x00000000160b72ca */ /* 0x000fe400000e0000 */
[----:B------:R-:W-:Y:S02]  /*4af0*/  R2UR UR10, R23 ;  /* 0x00000000170a72ca */ /* 0x000fe400000e0000 */
[----:B------:R-:W-:Y:S04]  /*4b00*/  ISETP.NE.U32.AND P2, PT, RZ, UR6, PT ;  /* 0x00000006ff007c0c */ /* 0x000fe8000bf45070 */
[----:B------:R-:W-:Y:S05]  /*4b10*/  ISETP.NE.AND.EX P2, PT, RZ, UR7, PT, P2 ;  /* 0x00000007ff007c0c */ /* 0x000fea000bf45320 */
[----:B------:R-:W-:Y:S02]  /*4b20*/  USHF.L.U32 UR11, UR11, 0x7, URZ ;  /* 0x000000070b0b7899 */ /* 0x000fe400080006ff */
[----:B------:R-:W-:Y:S01]  /*4b30*/  USHF.L.U32 UR10, UR10, 0x6, URZ ;  /* 0x000000060a0a7899 */ /* 0x000fe200080006ff */
[----:B------:R-:W-:Y:S11]  /*4b40*/  BRA.U !UP5, `(.L_x_97) ;  /* 0x000000010d347547 */ /* 0x000ff6000b800000 */
[----:B------:R-:W-:Y:S01]  /*4b50*/  UPLOP3.LUT UP0, UPT, UPT, UPT, UP3, 0x80, 0x8 ;  /* 0x000000000008789c */ /* 0x000fe20003f0f030 */
[----:B--2---:R-:W-:Y:S02]  /*4b60*/  HFMA2 R0, -RZ, RZ, 0, 5.9604644775390625e-08 ;  /* 0x00000001ff007431 */ /* 0x004fe400000001ff */
[----:B------:R-:W-:Y:S03]  /*4b70*/  IMAD.MOV.U32 R132, RZ, RZ, 0x1 ;  /* 0x00000001ff847424 */ /* 0x000fe600078e00ff */
[----:B------:R-:W-:Y:S05]  /*4b80*/  PLOP3.LUT P0, PT, PT, PT, UP0, 0x80, 0x8 ;  /* 0x000000000008781c */ /* 0x000fea0003f0f008 */
[----:B------:R-:W2:Y:S01]  /*4b90*/  @UP0 LDCU.64 UR16, c[0x0][0x888] ;  /* 0x00011100ff1007ac */ /* 0x000ea20008000a00 */
[----:B------:R-:W-:Y:S07]  /*4ba0*/  @UP0 UIMAD UR8, UR36, UR6, URZ ;  /* 0x00000006240802a4 */ /* 0x000fee000f8e02ff */
[----:B------:R-:W-:Y:S01]  /*4bb0*/  @!P0 PRMT R132, R0, 0x7610, R132 ;  /* 0x0000761000848816 */ /* 0x000fe20000000084 */
[----:B--2---:R-:W-:Y:S03]  /*4bc0*/  @UP0 UIMAD.WIDE UR16, UR8, 0x4, UR16 ;  /* 0x00000004081008a5 */ /* 0x004fe6000f8e0210 */
[----:B------:R-:W2:Y:S03]  /*4bd0*/  @!UP0 LDCU UR8, c[0x0][0x880] ;  /* 0x00011000ff0887ac */ /* 0x000ea60008000800 */
[----:B-----5:R-:W-:Y:S01]  /*4be0*/  IMAD.U32 R90, RZ, RZ, UR16 ;  /* 0x00000010ff5a7e24 */ /* 0x020fe2000f8e00ff */
[----:B------:R-:W-:Y:S05]  /*4bf0*/  MOV R91, UR17 ;  /* 0x00000011005b7c02 */ /* 0x000fea0008000f00 */
[----:B------:R4:W5:Y:S02]  /*4c00*/  @P0 LDG.E R90, desc[UR38][R90.64] ;  /* 0x000000265a5a0981 */ /* 0x000964000c1e1900 */
[----:B--2-4-:R-:W-:Y:S07]  /*4c10*/  @!P0 IMAD.U32 R90, RZ, RZ, UR8 ;  /* 0x00000008ff5a8e24 */ /* 0x014fee000f8e00ff */
.L_x_97:
[----:B-----5:R-:W-:Y:S01]  /*4c20*/  @!P2 FSETP.EQ.AND P0, PT, R90, RZ, PT ;  /* 0x000000ff5a00a20b */ /* 0x020fe20003f02000 */
[----:B------:R-:W-:Y:S01]  /*4c30*/  @!UPT UIADD3 URZ, UPT, UPT, URZ, URZ, URZ ;  /* 0x000000fffffff290 */ /* 0x000fe2000fffe0ff */
[----:B------:R-:W-:Y:S11]  /*4c40*/  @!P2 BRA `(.L_x_98) ;  /* 0x000000000014a947 */ /* 0x000ff60003800000 */
[----:B------:R-:W-:Y:S02]  /*4c50*/  LOP3.LUT P2, RZ, R132, 0xff, RZ, 0xc0, !PT ;  /* 0x000000ff84ff7812 */ /* 0x000fe4000784c0ff */
[----:B------:R-:W-:Y:S04]  /*4c60*/  PLOP3.LUT P0, PT, PT, PT, UP0, 0x80, 0x8 ;  /* 0x000000000008781c */ /* 0x000fe80003f0f008 */
[----:B------:R-:W-:Y:S07]  /*4c70*/  PLOP3.LUT P0, PT, P0, PT, PT, 0x8, 0x80 ;  /* 0x000000000080781c */ /* 0x000fee000070e170 */
[----:B------:R-:W-:Y:S11]  /*4c80*/  @P2 FSETP.EQ.AND P0, PT, R90, RZ, PT ;  /* 0x000000ff5a00220b */ /* 0x000ff60003f02000 */
[----:B------:R-:W-:Y:S02]  /*4c90*/  @!UPT UIADD3 URZ, UPT, UPT, URZ, URZ, URZ ;  /* 0x000000fffffff290 */ /* 0x000fe4000fffe0ff */
.L_x_98:
[----:B------:R-:W-:Y:S01]  /*4ca0*/  ULEA UR16, UR14, UR5, 0x3 ;  /* 0x000000050e107291 */ /* 0x000fe2000f8e18ff */
[----:B------:R-:W-:Y:S02]  /*4cb0*/  SHF.L.U32 R9, R29, 0x1f, RZ ;  /* 0x0000001f1d097819 */ /* 0x000fe400000006ff */
[----:B------:R-:W-:Y:S04]  /*4cc0*/  ELECT P4, URZ, PT ;  /* 0x0000000000ff782f */ /* 0x000fe80003880000 */
[----:B------:R-:W-:Y:S02]  /*4cd0*/  PLOP3.LUT P4, PT, P0, P4, PT, 0xf2, 0x2f ;  /* 0x00000000002f781c */ /* 0x000fe40000789e72 */
[----:B------:R-:W4:Y:S11]  /*4ce0*/  SYNCS.PHASECHK.TRANS64.TRYWAIT P2, [UR16+0xb8], R9 ;  /* 0x0000b809ff0075a7 */ /* 0x000f360008041110 */
[----:B-1----:R-:W-:Y:S05]  /*4cf0*/  @!P4 IADD3 R8, P0, PT, R30, 0x580, RZ ;  /* 0x000005801e08c810 */ /* 0x002fea0007f1e0ff */
[----:B--2---:R-:W-:Y:S01]  /*4d00*/  @!P4 IMAD.X R2, RZ, RZ, R31, P0 ;  /* 0x000000ffff02c224 */ /* 0x004fe200000e061f */
[----:B----4-:R-:W-:Y:S07]  /*4d10*/  @!P2 BRA `(.L_x_99) ;  /* 0x00000064007ca947 */ /* 0x010fee0003800000 */
.L_x_278:
[----:B------:R-:W2:Y:S01]  /*4d20*/  LDC.64 R12, c[0x0][0xb18] ;  /* 0x0002c600ff0c7b82 */ /* 0x000ea20000000a00 */
[----:B------:R-:W-:Y:S01]  /*4d30*/  @!P4 R2UR UR8, R2 ;  /* 0x000000000208c2ca */ /* 0x000fe200000e0000 */
[----:B------:R-:W-:Y:S01]  /*4d40*/  VOTEU.ALL UP2, P4 ;  /* 0x0000000000ff7886 */ /* 0x000fe20002040000 */
[----:B------:R-:W-:Y:S01]  /*4d50*/  @!P4 R2UR UR9, R8 ;  /* 0x000000000809c2ca */ /* 0x000fe200000e0000 */
[----:B------:R-:W-:Y:S01]  /*4d60*/  VOTEU.ALL UP1, P4 ;  /* 0x0000000000ff7886 */ /* 0x000fe20002020000 */
[----:B-1----:R-:W-:Y:S03]  /*4d70*/  @!P4 IMAD.MOV.U32 R0, RZ, RZ, 0x2000 ;  /* 0x00002000ff00c424 */ /* 0x002fe600078e00ff */
[----:B------:R-:W1:Y:S01]  /*4d80*/  @!P1 LDC R2, c[0x0][0xb0c] ;  /* 0x0002c300ff029b82 */ /* 0x000e620000000800 */
[----:B------:R-:W-:Y:S01]  /*4d90*/  UMOV UR22, 0x0 ;  /* 0x0000000000167882 */ /* 0x000fe20000000000 */
[----:B------:R-:W-:Y:S01]  /*4da0*/  UMOV UR23, 0x10000000 ;  /* 0x1000000000177882 */ /* 0x000fe20000000000 */
[----:B------:R-:W-:Y:S01]  /*4db0*/  UMOV UR12, UR36 ;  /* 0x00000024000c7c82 */ /* 0x000fe20008000000 */
[----:B------:R-:W-:Y:S01]  /*4dc0*/  UIADD3 UR15, UPT, UPT, UR14, 0x1, URZ ;  /* 0x000000010e0f7890 */ /* 0x000fe2000fffe0ff */
[----:B------:R-:W-:Y:S01]  /*4dd0*/  @P3 SHF.R.U32.HI R26, RZ, 0x10, R17 ;  /* 0x00000010ff1a3819 */ /* 0x000fe20000011611 */
[----:B------:R-:W-:Y:S02]  /*4de0*/  VIADD R28, R28, 0x1 ;  /* 0x000000011c1c7836 */ /* 0x000fe40000000000 */
[----:B------:R-:W-:Y:S01]  /*4df0*/  IMAD.U32 R9, RZ, RZ, UR8 ;  /* 0x00000008ff097e24 */ /* 0x000fe2000f8e00ff */
[----:B------:R-:W-:Y:S01]  /*4e00*/  @!UP2 ULEA UR8, UR14, UR5, 0xd ;  /* 0x000000050e08a291 */ /* 0x000fe2000f8e68ff */
[----:B------:R-:W-:Y:S01]  /*4e10*/  IMAD.U32 R8, RZ, RZ, UR9 ;  /* 0x00000009ff087e24 */ /* 0x000fe2000f8e00ff */
[----:B------:R-:W-:Y:S02]  /*4e20*/  UIADD3 UR9, UPT, UPT, UR16, 0xa0, URZ ;  /* 0x000000a010097890 */ /* 0x000fe4000fffe0ff */
[----:B------:R-:W-:Y:S01]  /*4e30*/  @!P4 R2UR UR21, R9 ;  /* 0x000000000915c2ca */ /* 0x000fe200000e0000 */
[----:B------:R-:W-:Y:S01]  /*4e40*/  @!UP2 UIADD3 UR8, UPT, UPT, UR8, 0x200, URZ ;  /* 0x000002000808a890 */ /* 0x000fe2000fffe0ff */
[----:B------:R-:W-:Y:S01]  /*4e50*/  @!P4 R2UR UR20, R8 ;  /* 0x000000000814c2ca */ /* 0x000fe200000e0000 */
[----:B------:R-:W-:Y:S01]  /*4e60*/  UISETP.NE.AND UP4, UPT, UR15, 0x3, UPT ;  /* 0x000000030f00788c */ /* 0x000fe2000bf85270 */
[----:B------:R-:W4:Y:S01]  /*4e70*/  LDC.64 R8, c[0x0][0xb10] ;  /* 0x0002c400ff087b82 */ /* 0x000f220000000a00 */
[----:B------:R-:W-:Y:S02]  /*4e80*/  UPRMT UR17, UR4, 0x654, UR9 ;  /* 0x0000065404117896 */ /* 0x000fe40008000009 */
[----:B------:R-:W-:Y:S02]  /*4e90*/  USEL UR18, URZ, 0x1, UP4 ;  /* 0x00000001ff127887 */ /* 0x000fe4000a000000 */
[----:B------:R-:W-:Y:S04]  /*4ea0*/  USEL UR15, UR15, URZ, UP4 ;  /* 0x000000ff0f0f7287 */ /* 0x000fe8000a000000 */
[----:B------:R-:W-:Y:S01]  /*4eb0*/  ULEA UR14, UR15, UR5, 0x3 ;  /* 0x000000050f0e7291 */ /* 0x000fe2000f8e18ff */
[----:B------:R-:W-:Y:S01]  /*4ec0*/  LOP3.LUT R29, R29, UR18, RZ, 0x3c, !PT ;  /* 0x000000121d1d7c12 */ /* 0x000fe2000f8e3cff */
[----:B------:R1:W-:Y:S01]  /*4ed0*/  @!UP1 UTMALDG.3D [UR8], [UR20], desc[UR22] ;  /* 0x00001608140095b4 */ /* 0x0003e20008011000 */
[----:B------:R5:W-:Y:S02]  /*4ee0*/  @!P4 SYNCS.ARRIVE.TRANS64.RED.A0TR RZ, [UR16+0xa0], R0 ;  /* 0x0000a000ffffc9a7 */ /* 0x000be40008300410 */
[----:B------:R-:W-:Y:S01]  /*4ef0*/  SHF.L.U32 R22, R29, 0x1f, RZ ;  /* 0x0000001f1d167819 */ /* 0x000fe200000006ff */
[C---:B----4-:R-:W-:Y:S01]  /*4f00*/  @!P1 IMAD.HI.U32 R8, R11.reuse, R8, RZ ;  /* 0x000000080b089227 */ /* 0x050fe200078e00ff */
[----:B--2---:R-:W-:Y:S02]  /*4f10*/  @!P1 ISETP.NE.AND P0, PT, R12, 0x1, PT ;  /* 0x000000010c00980c */ /* 0x004fe40003f05270 */
[----:B-1----:R-:W-:Y:S01]  /*4f20*/  @!P1 ISETP.NE.AND P2, PT, R2, 0x1, PT ;  /* 0x000000010200980c */ /* 0x002fe20003f45270 */
[----:B------:R-:W-:Y:S01]  /*4f30*/  SYNCS.ARRIVE.TRANS64.RED.A1T0 RZ, [UR17], RZ ;  /* 0x000000ffffff79a7 */ /* 0x000fe20008100411 */
[C---:B------:R-:W-:Y:S01]  /*4f40*/  @!P1 IMAD.HI.U32 R13, R10.reuse, R13, RZ ;  /* 0x0000000d0a0d9227 */ /* 0x040fe200078e00ff */
[----:B------:R-:W-:Y:S04]  /*4f50*/  @!P1 SHF.R.U32.HI R8, RZ, R9, R8 ;  /* 0x00000009ff089219 */ /* 0x000fe80000011608 */
[----:B------:R-:W-:Y:S01]  /*4f60*/  @!P1 SEL R8, R11, R8, !P2 ;  /* 0x000000080b089207 */ /* 0x000fe20005000000 */
[----:B------:R-:W1:Y:S01]  /*4f70*/  SYNCS.PHASECHK.TRANS64.TRYWAIT P5, [UR14+0xb8], R22 ;  /* 0x0000b816ff0075a7 */ /* 0x000e6200080a110e */
[----:B-----5:R-:W2:Y:S02]  /*4f80*/  @!P1 LDC R0, c[0x0][0xb20] ;  /* 0x0002c800ff009b82 */ /* 0x020ea40000000800 */
[----:B--2---:R-:W-:Y:S04]  /*4f90*/  @!P1 SHF.R.U32.HI R0, RZ, R0, R13 ;  /* 0x00000000ff009219 */ /* 0x004fe8000001160d */
[----:B------:R-:W-:Y:S05]  /*4fa0*/  @!P1 SEL R9, R10, R0, !P0 ;  /* 0x000000000a099207 */ /* 0x000fea0004000000 */
[----:B------:R-:W-:Y:S02]  /*4fb0*/  @!P1 IMAD.IADD R0, R9, 0x1, -R8 ;  /* 0x0000000109009824 */ /* 0x000fe400078e0a08 */
[----:B------:R-:W-:Y:S02]  /*4fc0*/  @!P1 IMAD.IADD R8, R8, 0x1, -R9 ;  /* 0x0000000108089824 */ /* 0x000fe400078e0a09 */
[----:B------:R-:W-:Y:S02]  /*4fd0*/  @!P1 IMAD R11, R0, R2, R11 ;  /* 0x00000002000b9224 */ /* 0x000fe400078e020b */
[----:B------:R-:W-:Y:S01]  /*4fe0*/  @!P1 IMAD R10, R8, R12, R10 ;  /* 0x0000000c080a9224 */ /* 0x000fe200078e020a */
[----:B-1----:R-:W-:Y:S06]  /*4ff0*/  @!P5 BRA `(.L_x_100) ;  /* 0x0000006000dcd947 */ /* 0x002fec0003800000 */
.L_x_280:
[----:B------:R-:W-:Y:S01]  /*5000*/  @!P4 IADD3 R2, P0, PT, R30, 0x580, RZ ;  /* 0x000005801e02c810 */ /* 0x000fe20007f1e0ff */
[----:B------:R-:W-:Y:S01]  /*5010*/  UMOV UR20, 0x0 ;  /* 0x0000000000147882 */ /* 0x000fe20000000000 */
[----:B------:R-:W-:Y:S01]  /*5020*/  UMOV UR21, 0x10000000 ;  /* 0x1000000000157882 */ /* 0x000fe20000000000 */
[----:B------:R-:W-:Y:S01]  /*5030*/  VOTEU.ALL UP1, P4 ;  /* 0x0000000000ff7886 */ /* 0x000fe20002020000 */
[----:B------:R-:W-:Y:S01]  /*5040*/  @!P4 R2UR UR9, R2 ;  /* 0x000000000209c2ca */ /* 0x000fe200000e0000 */
[----:B-1----:R-:W-:Y:S01]  /*5050*/  @!P4 IMAD.X R0, RZ, RZ, R31, P0 ;  /* 0x000000ffff00c224 */ /* 0x002fe200000e061f */
[----:B------:R-:W-:Y:S01]  /*5060*/  UMOV UR12, UR36 ;  /* 0x00000024000c7c82 */ /* 0x000fe20008000000 */
[----:B------:R-:W-:Y:S01]  /*5070*/  @P3 R2UR UR36, R26 ;  /* 0x000000001a2432ca */ /* 0x000fe200000e0000 */
[----:B------:R-:W-:Y:S01]  /*5080*/  @!UP1 ULEA UR16, UR15, UR5, 0xd ;  /* 0x000000050f109291 */ /* 0x000fe2000f8e68ff */
[----:B------:R-:W-:Y:S01]  /*5090*/  ISETP.NE.AND P0, PT, R28, 0x2, PT ;  /* 0x000000021c00780c */ /* 0x000fe20003f05270 */
[----:B------:R-:W-:Y:S01]  /*50a0*/  @!UP1 UIADD3 UR10, UPT, UPT, UR10, 0x20, URZ ;  /* 0x000000200a0a9890 */ /* 0x000fe2000fffe0ff */
[----:B------:R-:W-:Y:S01]  /*50b0*/  @!P4 R2UR UR8, R0 ;  /* 0x000000000008c2ca */ /* 0x000fe200000e0000 */
[----:B------:R-:W-:Y:S01]  /*50c0*/  IMAD.IADD R23, R10, 0x1, R114 ;  /* 0x000000010a177824 */ /* 0x000fe200078e0272 */
[----:B------:R-:W-:Y:S01]  /*50d0*/  SEL R0, RZ, 0x1, P0 ;  /* 0x00000001ff007807 */ /* 0x000fe20000000000 */
[----:B------:R-:W-:Y:S01]  /*50e0*/  IMAD.IADD R22, R11, 0x1, R115 ;  /* 0x000000010b167824 */ /* 0x000fe200078e0273 */
[----:B------:R-:W-:Y:S02]  /*50f0*/  SEL R28, R28, RZ, P0 ;  /* 0x000000ff1c1c7207 */ /* 0x000fe40000000000 */
[----:B------:R-:W-:Y:S01]  /*5100*/  IMAD.U32 R8, RZ, RZ, UR9 ;  /* 0x00000009ff087e24 */ /* 0x000fe2000f8e00ff */
[----:B------:R-:W-:Y:S01]  /*5110*/  UIADD3 UR9, UPT, UPT, UR14, 0xa0, URZ ;  /* 0x000000a00e097890 */ /* 0x000fe2000fffe0ff */
[----:B------:R-:W-:Y:S03]  /*5120*/  LOP3.LUT R27, R27, R0, RZ, 0x3c, !PT ;  /* 0x000000001b1b7212 */ /* 0x000fe600078e3cff */
[----:B------:R-:W-:Y:S02]  /*5130*/  @!P4 R2UR UR18, R8 ;  /* 0x000000000812c2ca */ /* 0x000fe400000e0000 */
[----:B------:R-:W-:Y:S01]  /*5140*/  IMAD.U32 R9, RZ, RZ, UR8 ;  /* 0x00000008ff097e24 */ /* 0x000fe2000f8e00ff */
[----:B------:R-:W-:Y:S01]  /*5150*/  @!UP1 UIADD3 UR8, UPT, UPT, UR16, 0x200, URZ ;  /* 0x0000020010089890 */ /* 0x000fe2000fffe0ff */
[----:B------:R-:W-:Y:S01]  /*5160*/  VOTEU.ALL UP1, P4 ;  /* 0x0000000000ff7886 */ /* 0x000fe20002020000 */
[----:B------:R-:W-:Y:S02]  /*5170*/  UPRMT UR16, UR4, 0x654, UR9 ;  /* 0x0000065404107896 */ /* 0x000fe40008000009 */
[----:B------:R-:W-:Y:S11]  /*5180*/  @!P4 R2UR UR19, R9 ;  /* 0x000000000913c2ca */ /* 0x000ff600000e0000 */
[----:B------:R-:W-:Y:S02]  /*5190*/  @!UPT UIADD3 URZ, UPT, UPT, URZ, URZ, URZ ;  /* 0x000000fffffff290 */ /* 0x000fe4000fffe0ff */
[----:B------:R2:W-:Y:S01]  /*51a0*/  @!UP1 UTMALDG.3D [UR8], [UR18], desc[UR20] ;  /* 0x00001408120095b4 */ /* 0x0005e20008011000 */
[----:B------:R2:W-:Y:S01]  /*51b0*/  @!P4 SYNCS.ARRIVE.TRANS64.RED.A0TR RZ, [UR14+0xa0], R25 ;  /* 0x0000a019ffffc9a7 */ /* 0x0005e2000830040e */
[----:B------:R-:W-:Y:S04]  /*51c0*/  UIADD3 UR14, UPT, UPT, UR15, 0x1, URZ ;  /* 0x000000010f0e7890 */ /* 0x000fe8000fffe0ff */
[----:B------:R-:W-:Y:S04]  /*51d0*/  UISETP.NE.AND UP1, UPT, UR14, 0x3, UPT ;  /* 0x000000030e00788c */ /* 0x000fe8000bf25270 */
[----:B------:R-:W-:Y:S02]  /*51e0*/  USEL UR15, URZ, 0x1, UP1 ;  /* 0x00000001ff0f7887 */ /* 0x000fe40008800000 */
[----:B------:R-:W-:Y:S02]  /*51f0*/  USEL UR14, UR14, URZ, UP1 ;  /* 0x000000ff0e0e7287 */ /* 0x000fe40008800000 */
[----:B------:R-:W-:Y:S02]  /*5200*/  UPLOP3.LUT UP1, UPT, UPT, UPT, UPT, 0x80, 0x8 ;  /* 0x000000000008789c */ /* 0x000fe40003f2f070 */
[----:B------:R-:W-:Y:S01]  /*5210*/  LOP3.LUT R29, R29, UR15, RZ, 0x3c, !PT ;  /* 0x0000000f1d1d7c12 */ /* 0x000fe2000f8e3cff */
[----:B------:R-:W-:Y:S01]  /*5220*/  SYNCS.ARRIVE.TRANS64.RED.A1T0 RZ, [UR16], RZ ;  /* 0x000000ffffff79a7 */ /* 0x000fe20008100410 */
[----:B------:R-:W-:Y:S07]  /*5230*/  @P3 BRA `(.L_x_101) ;  /* 0xfffffff4001c3947 */ /* 0x000fee000383ffff */
[----:B------:R-:W-:Y:S01]  /*5240*/  UIADD3 UR5, UPT, UPT, UR5, 0xb8, URZ ;  /* 0x000000b805057890 */ /* 0x000fe2000fffe0ff */
[----:B------:R-:W-:-:S03]  /*5250*/  SHF.L.U32 R2, R29, 0x1f, RZ ;  /* 0x0000001f1d027819 */ /* 0x000fc600000006ff */
[----:B------:R-:W-:-:S09]  /*5260*/  ULEA UR4, UR14, UR5, 0x3 ;  /* 0x000000050e047291 */ /* 0x000fd2000f8e18ff */
[----:B------:R-:W1:Y:S02]  /*5270*/  SYNCS.PHASECHK.TRANS64.TRYWAIT P0, [UR4], R2 ;  /* 0x00000002ff0075a7 */ /* 0x000e640008001104 */
[----:B-1----:R-:W-:Y:S05]  /*5280*/  @!P0 BRA `(.L_x_102) ;  /* 0x0000006000508947 */ /* 0x002fea0003800000 */
.L_x_282:
        /* <DEDUP_REMOVED lines=9> */
.L_x_284:
[----:B------:R-:W-:-:S04]  /*5320*/  UIADD3 UR6, UPT, UPT, UR6, 0x1, URZ ;  /* 0x0000000106067890 */ /* 0x000fc8000fffe0ff */
[----:B------:R-:W-:-:S04]  /*5330*/  UISETP.NE.AND UP0, UPT, UR6, 0x3, UPT ;  /* 0x000000030600788c */ /* 0x000fc8000bf05270 */
[----:B------:R-:W-:Y:S02]  /*5340*/  USEL UR4, URZ, 0x1, UP0 ;  /* 0x00000001ff047887 */ /* 0x000fe40008000000 */
[----:B------:R-:W-:-:S04]  /*5350*/  USEL UR6, UR6, URZ, UP0 ;  /* 0x000000ff06067287 */ /* 0x000fc80008000000 */
[----:B------:R-:W-:Y:S01]  /*5360*/  ULEA UR6, UR6, UR5, 0x3 ;  /* 0x0000000506067291 */ /* 0x000fe2000f8e18ff */
[----:B-1----:R-:W-:-:S04]  /*5370*/  LOP3.LUT R2, R29, UR4, RZ, 0x3c, !PT ;  /* 0x000000041d027c12 */ /* 0x002fc8000f8e3cff */
[----:B------:R-:W-:Y:S01]  /*5380*/  SHF.L.U32 R2, R2, 0x1f, RZ ;  /* 0x0000001f02027819 */ /* 0x000fe200000006ff */
[----:B------:R-:W-:-:S07]  /*5390*/  IMAD.U32 R0, RZ, RZ, UR6 ;  /* 0x00000006ff007e24 */ /* 0x000fce000f8e00ff */
.L_x_104:
[----:B-1----:R1:W4:Y:S02]  /*53a0*/  SYNCS.PHASECHK.TRANS64.TRYWAIT P0, [R0+URZ], R2 ;  /* 0x00000002000075a7 */ /* 0x00232400080011ff */
[----:B----4-:R-:W-:Y:S05]  /*53b0*/  @!P0 NANOSLEEP.SYNCS 0x989680 ;  /* 0x009896800000895d */ /* 0x010fea0003900000 */
[----:B------:R-:W4:Y:S02]  /*53c0*/  @!P0 SYNCS.PHASECHK.TRANS64 P0, [R0+URZ], R2 ;  /* 0x00000002000085a7 */ /* 0x000f2400080010ff */
[----:B--2-4-:R-:W-:Y:S05]  /*53d0*/  @P0 EXIT ;  /* 0x000000000000094d */ /* 0x014fea0003800000 */
[----:B------:R-:W-:Y:S05]  /*53e0*/  BRA `(.L_x_104) ;  /* 0xfffffffc00ec7947 */ /* 0x000fea000383ffff */
.L_x_92:
[----:B------:R-:W-:-:S06]  /*53f0*/  UISETP.GE.AND UP1, UPT, UR7, 0x4, UPT ;  /* 0x000000040700788c */ /* 0x000fcc000bf26270 */
[----:B------:R-:W-:-:S13]  /*5400*/  PLOP3.LUT P0, PT, PT, PT, UP1, 0x80, 0x8 ;  /* 0x000000000008781c */ /* 0x000fda0003f0f018 */
[----:B------:R-:W-:Y:S05]  /*5410*/  @!P0 EXIT ;  /* 0x000000000000894d */ /* 0x000fea0003800000 */
[----:B------:R-:W-:Y:S01]  /*5420*/  BAR.SYNC.DEFER_BLOCKING 0x6, 0xa0 ;  /* 0x0182800000007b1d */ /* 0x000fe20000010000 */
[C---:B------:R-:W-:Y:S01]  /*5430*/  IMAD.SHL.U32 R2, R153.reuse, 0x20, RZ ;  /* 0x0000002099027824 */ /* 0x040fe200078e00ff */
[C---:B------:R-:W-:Y:S01]  /*5440*/  LOP3.LUT R155, R153.reuse, 0x60, RZ, 0xc0, !PT ;  /* 0x00000060999b7812 */ /* 0x040fe200078ec0ff */
[C---:B------:R-:W-:Y:S01]  /*5450*/  IMAD.SHL.U32 R152, R153.reuse, 0x4, RZ ;  /* 0x0000000499987824 */ /* 0x040fe200078e00ff */
[C---:B------:R-:W-:Y:S01]  /*5460*/  LOP3.LUT R154, R153.reuse, 0x2, RZ, 0xc0, !PT ;  /* 0x00000002999a7812 */ /* 0x040fe200078ec0ff */
[----:B------:R-:W-:Y:S01]  /*5470*/  IMAD.U32 R69, R153, 0x10000, RZ ;  /* 0x0001000099457824 */ /* 0x000fe200078e00ff */
[----:B------:R-:W-:Y:S02]  /*5480*/  UMOV UR42, 0x400 ;  /* 0x00000400002a7882 */ /* 0x000fe40000000000 */
[----:B------:R-:W1:Y:S01]  /*5490*/  LDC R140, c[0x0][0x370] ;  /* 0x0000dc00ff8c7b82 */ /* 0x000e620000000800 */
[----:B------:R-:W-:Y:S01]  /*54a0*/  ULEA UR42, UR4, UR42, 0x18 ;  /* 0x0000002a042a7291 */ /* 0x000fe2000f8ec0ff */
[----:B------:R-:W-:Y:S01]  /*54b0*/  LOP3.LUT R3, R2, 0xc0, RZ, 0xc0, !PT ;  /* 0x000000c002037812 */ /* 0x000fe200078ec0ff */
[----:B------:R-:W-:Y:S01]  /*54c0*/  IMAD.MOV.U32 R68, RZ, RZ, RZ ;  /* 0x000000ffff447224 */ /* 0x000fe200078e00ff */
[----:B------:R-:W-:Y:S01]  /*54d0*/  LOP3.LUT R69, R69, 0x600000, RZ, 0xc0, !PT ;  /* 0x0060000045457812 */ /* 0x000fe200078ec0ff */
[----:B------:R-:W-:Y:S01]  /*54e0*/  IMAD.MOV.U32 R150, RZ, RZ, RZ ;  /* 0x000000ffff967224 */ /* 0x000fe200078e00ff */
[----:B------:R-:W-:Y:S01]  /*54f0*/  LOP3.LUT R152, R3, 0x18, R152, 0xf8, !PT ;  /* 0x0000001803987812 */ /* 0x000fe200078ef898 */
[----:B------:R-:W-:Y:S01]  /*5500*/  IMAD.MOV.U32 R138, RZ, RZ, RZ ;  /* 0x000000ffff8a7224 */ /* 0x000fe200078e00ff */
[----:B------:R-:W2:Y:S01]  /*5510*/  LDC R139, c[0x0][0x374] ;  /* 0x0000dd00ff8b7b82 */ /* 0x000ea20000000800 */
[----:B------:R-:W-:-:S02]  /*5520*/  LOP3.LUT R153, R153, 0x4, RZ, 0xc0, !PT ;  /* 0x0000000499997812 */ /* 0x000fc400078ec0ff */
[----:B------:R-:W-:Y:S02]  /*5530*/  CS2R R148, SRZ ;  /* 0x0000000000947805 */ /* 0x000fe4000001ff00 */
[----:B------:R-:W-:Y:S01]  /*5540*/  LOP3.LUT R152, R152, 0xf20, R2, 0xf8, !PT ;  /* 0x00000f2098987812 */ /* 0x000fe200078ef802 */
[----:B------:R-:W3:Y:S01]  /*5550*/  LDCU.64 UR44, c[0x0][0x348] ;  /* 0x00006900ff2c77ac */ /* 0x000ee20008000a00 */
[----:B------:R-:W-:Y:S01]  /*5560*/  IADD3 R151, PT, PT, -R153, 0x2, RZ ;  /* 0x0000000299977810 */ /* 0x000fe20007ffe1ff */
[----:B------:R-:W-:Y:S01]  /*5570*/  UMOV UR41, 0x1 ;  /* 0x0000000100297882 */ /* 0x000fe20000000000 */
[----:B------:R-:W4:Y:S01]  /*5580*/  LDS R0, [UR42+0x190] ;  /* 0x0001902aff007984 */ /* 0x000f220008000800 */
[----:B------:R-:W-:Y:S01]  /*5590*/  UIADD3 UR42, UPT, UPT, UR42, 0x200, URZ ;  /* 0x000002002a2a7890 */ /* 0x000fe2000fffe0ff */
[----:B------:R-:W-:Y:S01]  /*55a0*/  UMOV UR40, URZ ;  /* 0x000000ff00287c82 */ /* 0x000fe20008000000 */
[----:B------:R-:W-:-:S04]  /*55b0*/  UMOV UR37, URZ ;  /* 0x000000ff00257c82 */ /* 0x000fc80008000000 */
[----:B------:R-:W-:Y:S01]  /*55c0*/  LEA R152, R152, UR42, 0x1 ;  /* 0x0000002a98987c11 */ /* 0x000fe2000f8e08ff */
[----:B-1234-:R-:W-:-:S07]  /*55d0*/  IMAD.IADD R69, R0, 0x1, R69 ;  /* 0x0000000100457824 */ /* 0x01efce00078e0245 */
.L_x_228:
[----:B------:R-:W1:Y:S01]  /*55e0*/  S2R R16, SR_CgaCtaId ;  /* 0x0000000000107919 */ /* 0x000e620000008800 */
[----:B------:R-:W-:Y:S02]  /*55f0*/  MOV R0, 0x400 ;  /* 0x0000040000007802 */ /* 0x000fe40000000f00 */
[----:B------:R-:W-:Y:S02]  /*5600*/  SHF.L.U32 R2, R149, 0x1f, RZ ;  /* 0x0000001f95027819 */ /* 0x000fe400000006ff */
[----:B-1----:R-:W-:-:S05]  /*5610*/  LEA R16, R16, R0, 0x18 ;  /* 0x0000000010107211 */ /* 0x002fca00078ec0ff */
[C-C-:B------:R-:W-:Y:S02]  /*5620*/  IMAD R0, R138.reuse, 0x8, R16.reuse ;  /* 0x000000088a007824 */ /* 0x140fe400078e0210 */
[----:B------:R-:W-:Y:S02]  /*5630*/  IMAD R8, R138, 0x10, R16 ;  /* 0x000000108a087824 */ /* 0x000fe400078e0210 */
[----:B------:R-:W1:Y:S02]  /*5640*/  SYNCS.PHASECHK.TRANS64.TRYWAIT P0, [R0+URZ+0xe0], R2 ;  /* 0x0000e002000075a7 */ /* 0x000e6400080011ff */
[----:B-1----:R-:W-:Y:S05]  /*5650*/  @!P0 BRA `(.L_x_105) ;  /* 0x0000005c008c8947 */ /* 0x002fea0003800000 */
.L_x_285:
        /* <DEDUP_REMOVED lines=11> */
[----:B--2---:R-:W-:-:S04]  /*5710*/  LOP3.LUT P3, RZ, R10, 0x1, RZ, 0xc0, !PT ;  /* 0x000000010aff7812 */ /* 0x004fc8000786c0ff */
[----:B------:R-:W-:-:S09]  /*5720*/  P2R R158, PR, RZ, 0x8 ;  /* 0x00000008ff9e7803 */ /* 0x000fd20000000000 */
[----:B------:R-:W-:Y:S02]  /*5730*/  @P3 MOV R146, R8 ;  /* 0x0000000800923202 */ /* 0x000fe40000000f00 */
[----:B------:R-:W-:Y:S01]  /*5740*/  @P3 LOP3.LUT R145, R9, 0xffff, RZ, 0xc0, !PT ;  /* 0x0000ffff09913812 */ /* 0x000fe200078ec0ff */
[----:B-1----:R-:W-:Y:S06]  /*5750*/  @!P0 BRA `(.L_x_106) ;  /* 0x0000000000b88947 */ /* 0x002fec0003800000 */
[----:B------:R-:W1:Y:S01]  /*5760*/  LDC.64 R4, c[0x0][0xb18] ;  /* 0x0002c600ff047b82 */ /* 0x000e620000000a00 */
[----:B------:R-:W-:-:S07]  /*5770*/  ISETP.NE.AND P0, PT, R65, 0x1, PT ;  /* 0x000000014100780c */ /* 0x000fce0003f05270 */
[----:B------:R-:W2:Y:S08]  /*5780*/  LDC.64 R6, c[0x0][0xb10] ;  /* 0x0002c400ff067b82 */ /* 0x000eb00000000a00 */
[----:B------:R-:W3:Y:S08]  /*5790*/  LDC R0, c[0x0][0xb20] ;  /* 0x0002c800ff007b82 */ /* 0x000ef00000000800 */
[----:B------:R-:W4:Y:S01]  /*57a0*/  LDC R12, c[0x0][0xb0c] ;  /* 0x0002c300ff0c7b82 */ /* 0x000f220000000800 */
[----:B-1----:R-:W-:Y:S01]  /*57b0*/  IMAD.HI.U32 R14, R139, R5, RZ ;  /* 0x000000058b0e7227 */ /* 0x002fe200078e00ff */
[----:B------:R-:W-:-:S03]  /*57c0*/  ISETP.NE.AND P1, PT, R4, 0x1, PT ;  /* 0x000000010400780c */ /* 0x000fc60003f25270 */
[----:B------:R-:W-:-:S03]  /*57d0*/  IMAD.HI.U32 R5, R145, R5, RZ ;  /* 0x0000000591057227 */ /* 0x000fc600078e00ff */
[----:B------:R-:W1:Y:S01]  /*57e0*/  LDC.64 R2, c[0x0][0xb28] ;  /* 0x0002ca00ff027b82 */ /* 0x000e620000000a00 */
[----:B--2---:R-:W-:-:S04]  /*57f0*/  IMAD.HI.U32 R15, R140, R6, RZ ;  /* 0x000000068c0f7227 */ /* 0x004fc800078e00ff */
[----:B------:R-:W-:Y:S01]  /*5800*/  IMAD.HI.U32 R17, R146, R6, RZ ;  /* 0x0000000692117227 */ /* 0x000fe200078e00ff */
[-C--:B------:R-:W-:Y:S02]  /*5810*/  SHF.R.U32.HI R15, RZ, R7.reuse, R15 ;  /* 0x00000007ff0f7219 */ /* 0x080fe4000001160f */
[-C--:B---3--:R-:W-:Y:S02]  /*5820*/  SHF.R.U32.HI R14, RZ, R0.reuse, R14 ;  /* 0x00000000ff0e7219 */ /* 0x088fe4000001160e */
[----:B------:R-:W-:Y:S02]  /*5830*/  SHF.R.U32.HI R5, RZ, R0, R5 ;  /* 0x00000000ff057219 */ /* 0x000fe40000011605 */
[----:B------:R-:W-:Y:S02]  /*5840*/  SEL R14, R139, R14, !P1 ;  /* 0x0000000e8b0e7207 */ /* 0x000fe40004800000 */
[----:B------:R-:W-:Y:S02]  /*5850*/  SHF.R.U32.HI R17, RZ, R7, R17 ;  /* 0x00000007ff117219 */ /* 0x000fe40000011611 */
[----:B----4-:R-:W-:-:S02]  /*5860*/  ISETP.NE.AND P2, PT, R12, 0x1, PT ;  /* 0x000000010c00780c */ /* 0x010fc40003f45270 */
[----:B------:R-:W-:Y:S02]  /*5870*/  SEL R5, R145, R5, !P1 ;  /* 0x0000000591057207 */ /* 0x000fe40004800000 */
[----:B------:R-:W-:Y:S02]  /*5880*/  SEL R15, R140, R15, !P2 ;  /* 0x0000000f8c0f7207 */ /* 0x000fe40005000000 */
[----:B------:R-:W-:Y:S01]  /*5890*/  SEL R17, R146, R17, !P2 ;  /* 0x0000001192117207 */ /* 0x000fe20005000000 */
[----:B-1----:R-:W-:-:S04]  /*58a0*/  IMAD.HI.U32 R13, R14, R2, RZ ;  /* 0x000000020e0d7227 */ /* 0x002fc800078e00ff */
        /* <DEDUP_REMOVED lines=25> */
.L_x_106:
[----:B------:R-:W1:Y:S02]  /*5a40*/  LDCU UR4, c[0x0][0xb30] ;  /* 0x00016600ff0477ac */ /* 0x000e640008000800 */
[----:B-1----:R-:W-:-:S09]  /*5a50*/  UISETP.NE.AND UP0, UPT, UR4, 0x1, UPT ;  /* 0x000000010400788c */ /* 0x002fd2000bf05270 */
        /* <DEDUP_REMOVED lines=17> */
.L_x_107:
[----:B------:R-:W-:Y:S01]  /*5b70*/  ULOP3.LUT UP0, URZ, UR42, 0x1b0, URZ, 0xc0, !UPT ;  /* 0x000001b02aff7892 */ /* 0x000fe2000f80c0ff */
[----:B------:R-:W-:Y:S02]  /*5b80*/  IADD3 R138, PT, PT, R138, 0x1, RZ ;  /* 0x000000018a8a7810 */ /* 0x000fe40007ffe0ff */
[----:B------:R-:W-:-:S06]  /*5b90*/  @P3 SHF.R.U32.HI R147, RZ, 0x10, R9 ;  /* 0x00000010ff933819 */ /* 0x000fcc0000011609 */
[----:B------:R-:W-:Y:S05]  /*5ba0*/  BRA.U !UP0, `(.L_x_108) ;  /* 0x00000001087c7547 */ /* 0x000fea000b800000 */
[----:B------:R-:W-:Y:S01]  /*5bb0*/  MOV R2, 0x0 ;  /* 0x0000000000027802 */ /* 0x000fe20000000f00 */
[----:B------:R-:W1:Y:S01]  /*5bc0*/  LDCU.64 UR8, c[0x4][0x80] ;  /* 0x01001000ff0877ac */ /* 0x000e620008000a00 */
[----:B------:R-:W-:Y:S02]  /*5bd0*/  HFMA2 R12, -RZ, RZ, 0, 5.9604644775390625e-08 ;  /* 0x00000001ff0c7431 */ /* 0x000fe400000001ff */
[----:B------:R-:W-:Y:S01]  /*5be0*/  IMAD.MOV.U32 R8, RZ, RZ, 0x70 ;  /* 0x00000070ff087424 */ /* 0x000fe200078e00ff */
[----:B------:R2:W3:Y:S01]  /*5bf0*/  LDC.64 R14, c[0x4][R2] ;  /* 0x01000000020e7b82 */ /* 0x0004e20000000a00 */
[----:B------:R-:W4:Y:S01]  /*5c00*/  LDCU.64 UR6, c[0x4][0x88] ;  /* 0x01001100ff0677ac */ /* 0x000f220008000a00 */
[----:B------:R-:W-:Y:S01]  /*5c10*/  IMAD.MOV.U32 R13, RZ, RZ, RZ ;  /* 0x000000ffff0d7224 */ /* 0x000fe200078e00ff */
[----:B------:R-:W2:Y:S01]  /*5c20*/  LDCU.64 UR4, c[0x4][0x8] ;  /* 0x01000100ff0477ac */ /* 0x000ea20008000a00 */
[----:B-1----:R-:W-:Y:S01]  /*5c30*/  IMAD.U32 R4, RZ, RZ, UR8 ;  /* 0x00000008ff047e24 */ /* 0x002fe2000f8e00ff */
[----:B------:R-:W-:Y:S01]  /*5c40*/  MOV R5, UR9 ;  /* 0x0000000900057c02 */ /* 0x000fe20008000f00 */
[----:B----4-:R-:W-:Y:S01]  /*5c50*/  IMAD.U32 R6, RZ, RZ, UR6 ;  /* 0x00000006ff067e24 */ /* 0x010fe2000f8e00ff */
[----:B------:R-:W-:Y:S01]  /*5c60*/  MOV R7, UR7 ;  /* 0x0000000700077c02 */ /* 0x000fe20008000f00 */
[----:B--2---:R-:W-:Y:S01]  /*5c70*/  IMAD.U32 R10, RZ, RZ, UR4 ;  /* 0x00000004ff0a7e24 */ /* 0x004fe2000f8e00ff */
[----:B------:R-:W-:-:S02]  /*5c80*/  MOV R11, UR5 ;  /* 0x00000005000b7c02 */ /* 0x000fc40008000f00 */
[----:B------:R-:W-:-:S07]  /*5c90*/  LEPC R20, `(.L_x_109) ;  /* 0x000000001014794e */ /* 0x000fce0000000000 */
[----:B---3-5:R-:W-:Y:S05]  /*5ca0*/  CALL.ABS.NOINC R14 ;  /* 0x000000000e007343 */ /* 0x028fea0003c00000 */
.L_x_109:
[----:B------:R-:W1:Y:S01]  /*5cb0*/  LDC.64 R2, c[0x4][R2] ;  /* 0x0100000002027b82 */ /* 0x000e620000000a00 */
[----:B------:R-:W2:Y:S01]  /*5cc0*/  LDCU.64 UR8, c[0x4][0x80] ;  /* 0x01001000ff0877ac */ /* 0x000ea20008000a00 */
[----:B------:R-:W-:Y:S02]  /*5cd0*/  HFMA2 R12, -RZ, RZ, 0, 5.9604644775390625e-08 ;  /* 0x00000001ff0c7431 */ /* 0x000fe400000001ff */
[----:B------:R-:W-:Y:S01]  /*5ce0*/  IMAD.MOV.U32 R8, RZ, RZ, 0x70 ;  /* 0x00000070ff087424 */ /* 0x000fe200078e00ff */
[----:B------:R-:W3:Y:S01]  /*5cf0*/  LDCU.64 UR6, c[0x4][0x88] ;  /* 0x01001100ff0677ac */ /* 0x000ee20008000a00 */
[----:B------:R-:W-:Y:S01]  /*5d00*/  IMAD.MOV.U32 R13, RZ, RZ, RZ ;  /* 0x000000ffff0d7224 */ /* 0x000fe200078e00ff */
[----:B------:R-:W4:Y:S01]  /*5d10*/  LDCU.64 UR4, c[0x4][0x8] ;  /* 0x01000100ff0477ac */ /* 0x000f220008000a00 */
[----:B--2---:R-:W-:Y:S02]  /*5d20*/  MOV R4, UR8 ;  /* 0x0000000800047c02 */ /* 0x004fe40008000f00 */
[----:B------:R-:W-:Y:S01]  /*5d30*/  MOV R5, UR9 ;  /* 0x0000000900057c02 */ /* 0x000fe20008000f00 */
[----:B---3--:R-:W-:Y:S01]  /*5d40*/  IMAD.U32 R6, RZ, RZ, UR6 ;  /* 0x00000006ff067e24 */ /* 0x008fe2000f8e00ff */
[----:B------:R-:W-:Y:S01]  /*5d50*/  MOV R7, UR7 ;  /* 0x0000000700077c02 */ /* 0x000fe20008000f00 */
[----:B----4-:R-:W-:Y:S01]  /*5d60*/  IMAD.U32 R10, RZ, RZ, UR4 ;  /* 0x00000004ff0a7e24 */ /* 0x010fe2000f8e00ff */
[----:B------:R-:W-:-:S02]  /*5d70*/  MOV R11, UR5 ;  /* 0x00000005000b7c02 */ /* 0x000fc40008000f00 */
[----:B------:R-:W-:-:S07]  /*5d80*/  LEPC R20, `(.L_x_108) ;  /* 0x000000001014794e */ /* 0x000fce0000000000 */
[----:B-1----:R-:W-:Y:S05]  /*5d90*/  CALL.ABS.NOINC R2 ;  /* 0x0000000002007343 */ /* 0x002fea0003c00000 */
.L_x_108:
[----:B------:R-:W1:Y:S01]  /*5da0*/  LDC.64 R2, c[0x0][0x890] ;  /* 0x00022400ff027b82 */ /* 0x000e620000000a00 */
[----:B------:R-:W-:-:S06]  /*5db0*/  ULOP3.LUT UR4, UR41, 0x1, URZ, 0x3c, !UPT ;  /* 0x0000000129047892 */ /* 0x000fcc000f8e3cff */
[----:B------:R-:W-:Y:S01]  /*5dc0*/  IMAD.U32 R144, RZ, RZ, UR4 ;  /* 0x00000004ff907e24 */ /* 0x000fe2000f8e00ff */
[----:B-1----:R-:W-:-:S04]  /*5dd0*/  ISETP.NE.U32.AND P3, PT, R2, RZ, PT ;  /* 0x000000ff0200720c */ /* 0x002fc80003f65070 */
[----:B------:R-:W-:-:S13]  /*5de0*/  ISETP.NE.AND.EX P3, PT, R3, RZ, PT, P3 ;  /* 0x000000ff0300720c */ /* 0x000fda0003f65330 */
[----:B------:R-:W-:Y:S05]  /*5df0*/  @!P3 BRA `(.L_x_110) ;  /* 0x000000000034b947 */ /* 0x000fea0003800000 */
[----:B------:R-:W1:Y:S02]  /*5e00*/  LDCU.64 UR4, c[0x0][0x888] ;  /* 0x00011100ff0477ac */ /* 0x000e640008000a00 */
[----:B-1----:R-:W-:-:S04]  /*5e10*/  UISETP.NE.U32.AND UP0, UPT, UR4, URZ, UPT ;  /* 0x000000ff0400728c */ /* 0x002fc8000bf05070 */
[----:B------:R-:W-:-:S09]  /*5e20*/  UISETP.NE.AND.EX UP0, UPT, UR5, URZ, UPT, UP0 ;  /* 0x000000ff0500728c */ /* 0x000fd2000bf05300 */
[----:B------:R-:W-:Y:S05]  /*5e30*/  BRA.U !UP0, `(.L_x_111) ;  /* 0x0000000108187547 */ /* 0x000fea000b800000 */
[----:B------:R-:W1:Y:S01]  /*5e40*/  LDC.64 R4, c[0x0][0x888] ;  /* 0x00022200ff047b82 */ /* 0x000e620000000a00 */
[----:B------:R-:W-:-:S04]  /*5e50*/  IMAD R0, R2, UR36, RZ ;  /* 0x0000002402007c24 */ /* 0x000fc8000f8e02ff */
[----:B-1----:R-:W-:-:S05]  /*5e60*/  IMAD.WIDE R4, R0, 0x4, R4 ;  /* 0x0000000400047825 */ /* 0x002fca00078e0204 */
[----:B-----5:R1:W5:Y:S01]  /*5e70*/  LDG.E R90, desc[UR38][R4.64] ;  /* 0x00000026045a7981 */ /* 0x020362000c1e1900 */
[----:B------:R-:W-:Y:S01]  /*5e80*/  MOV R132, 0x1 ;  /* 0x0000000100847802 */ /* 0x000fe20000000f00 */
[----:B------:R-:W-:Y:S06]  /*5e90*/  BRA `(.L_x_110) ;  /* 0x00000000000c7947 */ /* 0x000fec0003800000 */
.L_x_111:
[----:B------:R-:W1:Y:S01]  /*5ea0*/  LDCU UR4, c[0x0][0x880] ;  /* 0x00011000ff0477ac */ /* 0x000e620008000800 */
[----:B------:R-:W-:Y:S01]  /*5eb0*/  HFMA2 R132, -RZ, RZ, 0, 5.9604644775390625e-08 ;  /* 0x00000001ff847431 */ /* 0x000fe200000001ff */
[----:B-1---5:R-:W-:Y:S02]  /*5ec0*/  MOV R90, UR4 ;  /* 0x00000004005a7c02 */ /* 0x022fe40008000f00 */
.L_x_110:
[----:B-1----:R-:W1:Y:S02]  /*5ed0*/  LDC.64 R4, c[0x0][0x8b0] ;  /* 0x00022c00ff047b82 */ /* 0x002e640000000a00 */
        /* <DEDUP_REMOVED lines=11> */
[----:B------:R-:W-:Y:S05]  /*5f90*/  BRA `(.L_x_112) ;  /* 0x0000000000087947 */ /* 0x000fea0003800000 */
.L_x_113:
[----:B------:R-:W1:Y:S02]  /*5fa0*/  LDCU UR4, c[0x0][0x8a0] ;  /* 0x00011400ff0477ac */ /* 0x000e640008000800 */
[----:B-1---5:R-:W-:Y:S02]  /*5fb0*/  MOV R70, UR4 ;  /* 0x0000000400467c02 */ /* 0x022fe40008000f00 */
.L_x_112:
[----:B------:R-:W-:Y:S01]  /*5fc0*/  UISETP.NE.AND UP0, UPT, UR43, URZ, UPT ;  /* 0x000000ff2b00728c */ /* 0x000fe2000bf05270 */
[----:B------:R-:W-:Y:S01]  /*5fd0*/  PLOP3.LUT P0, PT, PT, PT, PT, 0x8, 0x80 ;  /* 0x000000000080781c */ /* 0x000fe20003f0e170 */
[----:B------:R-:W-:-:S03]  /*5fe0*/  IMAD.U32 R0, RZ, RZ, UR40 ;  /* 0x00000028ff007e24 */ /* 0x000fc6000f8e00ff */
[----:B------:R-:W-:-:S04]  /*5ff0*/  P2R R162, PR, RZ, 0x1 ;  /* 0x00000001ffa27803 */ /* 0x000fc80000000000 */
[----:B------:R-:W-:Y:S05]  /*6000*/  BRA.U !UP0, `(.L_x_114) ;  /* 0x00000001083c7547 */ /* 0x000fea000b800000 */
[----:B------:R-:W-:-:S04]  /*6010*/  ISETP.NE.U32.AND P0, PT, R2, RZ, PT ;  /* 0x000000ff0200720c */ /* 0x000fc80003f05070 */
[----:B------:R-:W-:-:S13]  /*6020*/  ISETP.NE.AND.EX P0, PT, R3, RZ, PT, P0 ;  /* 0x000000ff0300720c */ /* 0x000fda0003f05300 */
[----:B-----5:R-:W-:-:S04]  /*6030*/  @!P0 FSETP.EQ.AND P1, PT, R90, RZ, PT ;  /* 0x000000ff5a00820b */ /* 0x020fc80003f22000 */
[----:B------:R-:W-:Y:S01]  /*6040*/  P2R R162, PR, RZ, 0x2 ;  /* 0x00000002ffa27803 */ /* 0x000fe20000000000 */
[----:B------:R-:W-:Y:S08]  /*6050*/  @!P0 BRA `(.L_x_114) ;  /* 0x0000000000288947 */ /* 0x000ff00003800000 */
[----:B------:R-:W2:Y:S01]  /*6060*/  LDCU.64 UR4, c[0x0][0x888] ;  /* 0x00011100ff0477ac */ /* 0x000ea20008000a00 */
[----:B------:R-:W-:Y:S02]  /*6070*/  LOP3.LUT P1, RZ, R132, 0xff, RZ, 0xc0, !PT ;  /* 0x000000ff84ff7812 */ /* 0x000fe4000782c0ff */
[----:B------:R-:W-:-:S04]  /*6080*/  FSETP.NEU.AND P0, PT, R90, RZ, PT ;  /* 0x000000ff5a00720b */ /* 0x000fc80003f0d000 */
[----:B------:R-:W-:Y:S02]  /*6090*/  SEL R2, RZ, 0xffffffff, P0 ;  /* 0xffffffffff027807 */ /* 0x000fe40000000000 */
[----:B--2---:R-:W-:-:S04]  /*60a0*/  ISETP.NE.U32.AND P2, PT, RZ, UR4, PT ;  /* 0x00000004ff007c0c */ /* 0x004fc8000bf45070 */
[----:B------:R-:W-:-:S04]  /*60b0*/  ISETP.NE.AND.EX P2, PT, RZ, UR5, PT, P2 ;  /* 0x00000005ff007c0c */ /* 0x000fc8000bf45320 */
[----:B------:R-:W-:-:S04]  /*60c0*/  @!P1 SEL R2, RZ, 0xffffffff, P2 ;  /* 0xffffffffff029807 */ /* 0x000fc80001000000 */
[----:B------:R-:W-:-:S04]  /*60d0*/  LOP3.LUT R2, R2, 0x1, RZ, 0xc0, !PT ;  /* 0x0000000102027812 */ /* 0x000fc800078ec0ff */
[----:B------:R-:W-:-:S04]  /*60e0*/  ISETP.EQ.U32.AND P0, PT, R2, 0x1, PT ;  /* 0x000000010200780c */ /* 0x000fc80003f02070 */
[----:B------:R-:W-:-:S09]  /*60f0*/  P2R R162, PR, RZ, 0x1 ;  /* 0x00000001ffa27803 */ /* 0x000fd20000000000 */
.L_x_114:
[----:B------:R-:W-:Y:S01]  /*6100*/  ISETP.NE.AND P4, PT, R162, RZ, PT ;  /* 0x000000ffa200720c */ /* 0x000fe20003f85270 */
[----:B------:R-:W2:Y:S01]  /*6110*/  LDCU.64 UR4, c[0x0][0x888] ;  /* 0x00011100ff0477ac */ /* 0x000ea20008000a00 */
[----:B------:R-:W-:Y:S01]  /*6120*/  IMAD.MOV.U32 R143, RZ, RZ, 0x1 ;  /* 0x00000001ff8f7424 */ /* 0x000fe200078e00ff */
[----:B------:R-:W-:Y:S01]  /*6130*/  CS2R R130, SRZ ;  /* 0x0000000000827805 */ /* 0x000fe2000001ff00 */
[----:B------:R-:W-:Y:S01]  /*6140*/  IMAD.SHL.U32 R137, R23, 0x40, RZ ;  /* 0x0000004017897824 */ /* 0x000fe200078e00ff */
[----:B------:R-:W-:Y:S01]  /*6150*/  CS2R R128, SRZ ;  /* 0x0000000000807805 */ /* 0x000fe2000001ff00 */
[----:B------:R-:W-:Y:S01]  /*6160*/  IMAD.SHL.U32 R136, R22, 0x80, RZ ;  /* 0x0000008016887824 */ /* 0x000fe200078e00ff */
[----:B------:R-:W-:Y:S01]  /*6170*/  CS2R R126, SRZ ;  /* 0x00000000007e7805 */ /* 0x000fe2000001ff00 */
[----:B------:R-:W-:Y:S01]  /*6180*/  IMAD R66, R68, 0x40, R69 ;  /* 0x0000004044427824 */ /* 0x000fe200078e0245 */
[----:B------:R-:W-:Y:S01]  /*6190*/  CS2R R124, SRZ ;  /* 0x00000000007c7805 */ /* 0x000fe2000001ff00 */
[----:B------:R-:W-:Y:S01]  /*61a0*/  IMAD.MOV.U32 R67, RZ, RZ, RZ ;  /* 0x000000ffff437224 */ /* 0x000fe200078e00ff */
[----:B------:R-:W-:Y:S01]  /*61b0*/  CS2R R122, SRZ ;  /* 0x00000000007a7805 */ /* 0x000fe2000001ff00 */
[----:B------:R-:W-:Y:S01]  /*61c0*/  IMAD.U32 R142, RZ, RZ, UR37 ;  /* 0x00000025ff8e7e24 */ /* 0x000fe2000f8e00ff */
[----:B------:R-:W-:Y:S01]  /*61d0*/  CS2R R120, SRZ ;  /* 0x0000000000787805 */ /* 0x000fe2000001ff00 */
[--C-:B------:R-:W-:Y:S01]  /*61e0*/  @!P4 IMAD R2, R0, 0x8, R16.reuse ;  /* 0x000000080002c824 */ /* 0x100fe200078e0210 */
[----:B------:R-:W-:Y:S01]  /*61f0*/  @!P4 SHF.L.U32 R0, R144, 0x1f, RZ ;  /* 0x0000001f9000c819 */ /* 0x000fe200000006ff */
[----:B------:R-:W-:Y:S01]  /*6200*/  IMAD R16, R68, 0x8, R16 ;  /* 0x0000000844107824 */ /* 0x000fe200078e0210 */
[----:B------:R-:W-:Y:S01]  /*6210*/  CS2R R118, SRZ ;  /* 0x0000000000767805 */ /* 0x000fe2000001ff00 */
[----:B------:R-:W-:Y:S01]  /*6220*/  IMAD.U32 R141, RZ, RZ, UR40 ;  /* 0x00000028ff8d7e24 */ /* 0x000fe2000f8e00ff */
[----:B------:R3:W4:Y:S01]  /*6230*/  @!P4 SYNCS.PHASECHK.TRANS64.TRYWAIT P1, [R2+URZ+0xa0], R0 ;  /* 0x0000a0000200c5a7 */ /* 0x00072200080211ff */
[----:B--2---:R-:W-:-:S02]  /*6240*/  ISETP.NE.U32.AND P0, PT, RZ, UR4, PT ;  /* 0x00000004ff007c0c */ /* 0x004fc4000bf05070 */
[----:B------:R-:W-:Y:S02]  /*6250*/  CS2R R116, SRZ ;  /* 0x0000000000747805 */ /* 0x000fe4000001ff00 */
[----:B------:R-:W-:Y:S02]  /*6260*/  ISETP.NE.AND.EX P0, PT, RZ, UR5, PT, P0 ;  /* 0x00000005ff007c0c */ /* 0x000fe4000bf05300 */
[----:B---3--:R-:W-:Y:S02]  /*6270*/  SHF.L.U32 R0, R150, 0x1f, RZ ;  /* 0x0000001f96007819 */ /* 0x008fe400000006ff */
[----:B------:R-:W-:Y:S02]  /*6280*/  SEL R2, RZ, 0xffffffff, P0 ;  /* 0xffffffffff027807 */ /* 0x000fe40000000000 */
[----:B------:R-:W2:Y:S01]  /*6290*/  SYNCS.PHASECHK.TRANS64.TRYWAIT P2, [R16+URZ+0x100], R0 ;  /* 0x00010000100075a7 */ /* 0x000ea200080411ff */
[----:B------:R-:W-:Y:S02]  /*62a0*/  LOP3.LUT P0, R135, R132, 0xff, RZ, 0xc0, !PT ;  /* 0x000000ff84877812 */ /* 0x000fe4000780c0ff */
[----:B----4-:R-:W-:-:S02]  /*62b0*/  @!P4 SEL R143, RZ, 0x1, !P1 ;  /* 0x00000001ff8fc807 */ /* 0x010fc40004800000 */
[----:B--2---:R-:W-:Y:S02]  /*62c0*/  P2R R161, PR, RZ, 0x4 ;  /* 0x00000004ffa17803 */ /* 0x004fe40000000000 */
[----:B-----5:R-:W-:-:S04]  /*62d0*/  FSETP.NEU.AND P2, PT, R90, RZ, PT ;  /* 0x000000ff5a00720b */ /* 0x020fc80003f4d000 */
[----:B------:R-:W-:-:S04]  /*62e0*/  SEL R0, RZ, 0xffffffff, P2 ;  /* 0xffffffffff007807 */ /* 0x000fc80001000000 */
[----:B------:R-:W-:Y:S02]  /*62f0*/  @P3 SEL R0, R2, R0, !P0 ;  /* 0x0000000002003207 */ /* 0x000fe40004000000 */
[----:B------:R-:W-:Y:S02]  /*6300*/  PLOP3.LUT P0, PT, PT, PT, PT, 0x80, 0x8 ;  /* 0x000000000008781c */ /* 0x000fe40003f0f070 */
[----:B------:R-:W-:-:S04]  /*6310*/  LOP3.LUT R0, R0, 0x1, RZ, 0xc0, !PT ;  /* 0x0000000100007812 */ /* 0x000fc800078ec0ff */
[----:B------:R-:W-:-:S04]  /*6320*/  ISETP.NE.U32.AND P2, PT, R0, 0x1, PT ;  /* 0x000000010000780c */ /* 0x000fc80003f45070 */
[----:B------:R-:W-:Y:S02]  /*6330*/  P2R R157, PR, RZ, 0x4 ;  /* 0x00000004ff9d7803 */ /* 0x000fe40000000000 */
[----:B------:R-:W-:-:S04]  /*6340*/  PLOP3.LUT P2, PT, PT, PT, PT, 0x8, 0x80 ;  /* 0x000000000080781c */ /* 0x000fc80003f4e170 */
[----:B------:R-:W-:-:S09]  /*6350*/  P2R R160, PR, RZ, 0x4 ;  /* 0x00000004ffa07803 */ /* 0x000fd20000000000 */
.L_x_227:
[----:B------:R-:W-:Y:S01]  /*6360*/  ISETP.NE.AND P1, PT, R162, RZ, PT ;  /* 0x000000ffa200720c */ /* 0x000fe20003f25270 */
[----:B------:R-:W-:Y:S05]  /*6370*/  YIELD ;  /* 0x0000000000007946 */ /* 0x000fea0003800000 */
[----:B------:R-:W-:Y:S01]  /*6380*/  P2R R159, PR, RZ, 0x1 ;  /* 0x00000001ff9f7803 */ /* 0x000fe20000000000 */
[----:B------:R-:W-:Y:S06]  /*6390*/  BSSY B1, `(.L_x_115) ;  /* 0x000001d000017945 */ /* 0x000fec0003800000 */
[----:B------:R-:W-:Y:S05]  /*63a0*/  @P1 BRA `(.L_x_116) ;  /* 0x00000000006c1947 */ /* 0x000fea0003800000 */
[----:B------:R-:W-:Y:S01]  /*63b0*/  ISETP.NE.AND P1, PT, R157, RZ, PT ;  /* 0x000000ff9d00720c */ /* 0x000fe20003f25270 */
[----:B------:R-:W-:Y:S01]  /*63c0*/  BSSY B0, `(.L_x_117) ;  /* 0x000000e000007945 */ /* 0x000fe20003800000 */
[----:B------:R-:W-:Y:S11]  /*63d0*/  ISETP.NE.AND P0, PT, R143, RZ, PT ;  /* 0x000000ff8f00720c */ /* 0x000ff60003f05270 */
[----:B------:R-:W-:Y:S05]  /*63e0*/  @P1 LEA R6, R141, R152, 0xd ;  /* 0x000000988d061211 */ /* 0x000fea00078e68ff */
[--C-:B-1----:R-:W-:Y:S02]  /*63f0*/  @P1 IMAD R5, R154, -0x10, R6.reuse ;  /* 0xfffffff09a051824 */ /* 0x102fe400078e0206 */
[----:B------:R-:W-:Y:S03]  /*6400*/  @P1 IMAD R4, R153, -0x10, R6 ;  /* 0xfffffff099041824 */ /* 0x000fe600078e0206 */
[----:B------:R-:W-:Y:S01]  /*6410*/  @P1 LEA R3, R151, R5, 0x4 ;  /* 0x0000000597031211 */ /* 0x000fe200078e20ff */
[----:B------:R-:W-:Y:S06]  /*6420*/  @P0 BRA `(.L_x_118) ;  /* 0x00000000001c0947 */ /* 0x000fec0003800000 */
[----:B------:R-:W1:Y:S01]  /*6430*/  S2UR UR4, SR_CgaCtaId ;  /* 0x00000000000479c3 */ /* 0x000e620000008800 */
[----:B------:R-:W-:Y:S01]  /*6440*/  UMOV UR5, 0x400 ;  /* 0x0000040000057882 */ /* 0x000fe20000000000 */
[----:B------:R-:W-:Y:S01]  /*6450*/  SHF.L.U32 R0, R144, 0x1f, RZ ;  /* 0x0000001f90007819 */ /* 0x000fe200000006ff */
[----:B-1----:R-:W-:Y:S06]  /*6460*/  ULEA UR4, UR4, UR5, 0x18 ;  /* 0x0000000504047291 */ /* 0x002fec000f8ec0ff */
[----:B------:R-:W-:Y:S04]  /*6470*/  LEA R2, R141, UR4, 0x3 ;  /* 0x000000048d027c11 */ /* 0x000fe8000f8e18ff */
[----:B------:R-:W1:Y:S02]  /*6480*/  SYNCS.PHASECHK.TRANS64.TRYWAIT P0, [R2+URZ+0xa0], R0 ;  /* 0x0000a000020075a7 */ /* 0x000e6400080011ff */
[----:B-1----:R-:W-:Y:S05]  /*6490*/  @!P0 BRA `(.L_x_119) ;  /* 0x0000005000108947 */ /* 0x002fea0003800000 */
.L_x_118:
[----:B------:R-:W-:Y:S05]  /*64a0*/  BSYNC B0 ;  /* 0x0000000000007941 */ /* 0x000fea0003800000 */
.L_x_117:
[----:B------:R-:W-:Y:S01]  /*64b0*/  ISETP.NE.AND P0, PT, R157, RZ, PT ;  /* 0x000000ff9d00720c */ /* 0x000fe20003f05270 */
[----:B------:R-:W-:Y:S11]  /*64c0*/  VIADD R141, R141, 0x1 ;  /* 0x000000018d8d7836 */ /* 0x000ff60000000000 */
[----:B------:R-:W-:Y:S01]  /*64d0*/  @!UPT UIADD3 URZ, UPT, UPT, URZ, URZ, URZ ;  /* 0x000000fffffff290 */ /* 0x000fe2000fffe0ff */
[----:B------:R2:W3:Y:S04]  /*64e0*/  @P0 LDS.128 R116, [R6] ;  /* 0x0000000006740984 */ /* 0x0004e80000000c00 */
[----:B------:R2:W4:Y:S04]  /*64f0*/  @P0 LDS.128 R124, [R4+0x20] ;  /* 0x00002000047c0984 */ /* 0x0005280000000c00 */
[----:B------:R2:W2:Y:S04]  /*6500*/  @P0 LDS.128 R120, [R5+0x10] ;  /* 0x0000100005780984 */ /* 0x0004a80000000c00 */
[----:B------:R2:W2:Y:S01]  /*6510*/  @P0 LDS.128 R128, [R3+0x10] ;  /* 0x0000100003800984 */ /* 0x0004a20000000c00 */
[C---:B------:R-:W-:Y:S04]  /*6520*/  ISETP.NE.AND P0, PT, R141.reuse, 0x3, PT ;  /* 0x000000038d00780c */ /* 0x040fe80003f05270 */
[----:B-1----:R-:W-:Y:S02]  /*6530*/  SEL R0, RZ, 0x1, P0 ;  /* 0x00000001ff007807 */ /* 0x002fe40000000000 */
[----:B------:R-:W-:Y:S02]  /*6540*/  SEL R141, R141, RZ, P0 ;  /* 0x000000ff8d8d7207 */ /* 0x000fe40000000000 */
[----:B------:R-:W-:Y:S02]  /*6550*/  LOP3.LUT R144, R144, R0, RZ, 0x3c, !PT ;  /* 0x0000000090907212 */ /* 0x000fe400078e3cff */
.L_x_116:
[----:B------:R-:W-:Y:S05]  /*6560*/  BSYNC B1 ;  /* 0x0000000000017941 */ /* 0x000fea0003800000 */
.L_x_115:
[----:B------:R-:W-:Y:S01]  /*6570*/  ISETP.NE.AND P1, PT, R161, RZ, PT ;  /* 0x000000ffa100720c */ /* 0x000fe20003f25270 */
[----:B------:R-:W5:Y:S01]  /*6580*/  S2UR UR4, SR_CgaCtaId ;  /* 0x00000000000479c3 */ /* 0x000f620000008800 */
[----:B------:R-:W-:Y:S01]  /*6590*/  ISETP.NE.AND P0, PT, R160, RZ, PT ;  /* 0x000000ffa000720c */ /* 0x000fe20003f05270 */
[----:B------:R-:W-:Y:S01]  /*65a0*/  IMAD.IADD R2, R66, 0x1, R67 ;  /* 0x0000000142027824 */ /* 0x000fe200078e0243 */
[----:B------:R-:W-:Y:S01]  /*65b0*/  MOV R133, 0x400 ;  /* 0x0000040000857802 */ /* 0x000fe20000000f00 */
[----:B------:R-:W-:Y:S01]  /*65c0*/  BSSY B0, `(.L_x_120) ;  /* 0x000000a000007945 */ /* 0x000fe20003800000 */
[----:B------:R-:W-:Y:S02]  /*65d0*/  PLOP3.LUT P0, PT, P0, P1, PT, 0xf8, 0x8f ;  /* 0x00000000008f781c */ /* 0x000fe40000703f70 */
[----:B--2---:R-:W-:Y:S01]  /*65e0*/  SHF.R.U32.HI R3, RZ, 0x15, R2 ;  /* 0x00000015ff037819 */ /* 0x004fe20000011602 */
[----:B-----5:R-:W-:Y:S05]  /*65f0*/  IMAD.U32 R134, RZ, RZ, UR4 ;  /* 0x00000004ff867e24 */ /* 0x020fea000f8e00ff */
[----:B------:R-:W-:Y:S05]  /*6600*/  LEA R133, R134, R133, 0x18 ;  /* 0x0000008586857211 */ /* 0x000fea00078ec0ff */
[----:B------:R-:W-:Y:S01]  /*6610*/  IMAD R88, R68, 0x8, R133 ;  /* 0x0000000844587824 */ /* 0x000fe200078e0285 */
[----:B------:R-:W-:Y:S06]  /*6620*/  @P0 BRA `(.L_x_121) ;  /* 0x00000000000c0947 */ /* 0x000fec0003800000 */
[----:B------:R-:W-:Y:S04]  /*6630*/  SHF.L.U32 R0, R150, 0x1f, RZ ;  /* 0x0000001f96007819 */ /* 0x000fe800000006ff */
[----:B------:R-:W2:Y:S02]  /*6640*/  SYNCS.PHASECHK.TRANS64.TRYWAIT P0, [R88+URZ+0x100], R0 ;  /* 0x00010000580075a7 */ /* 0x000ea400080011ff */
[----:B--2---:R-:W-:Y:S05]  /*6650*/  @!P0 BRA `(.L_x_122) ;  /* 0x0000004c00b48947 */ /* 0x004fea0003800000 */
.L_x_121:
[----:B------:R-:W-:Y:S05]  /*6660*/  BSYNC B0 ;  /* 0x0000000000007941 */ /* 0x000fea0003800000 */
.L_x_120:
[----:B------:R-:W-:Y:S11]  /*6670*/  LOP3.LUT P0, RZ, R3, 0x3, R156, 0x48, !PT ;  /* 0x0000000303ff7812 */ /* 0x000ff6000780489c */
[----:B------:R-:W-:Y:S02]  /*6680*/  @!UPT UIADD3 URZ, UPT, UPT, URZ, URZ, URZ ;  /* 0x000000fffffff290 */ /* 0x000fe4000fffe0ff */
[----:B------:R-:W-:Y:S05]  /*6690*/  @!P0 BRA `(.L_x_123) ;  /* 0x0000000000408947 */ /* 0x000fea0003800000 */
[----:B------:R-:W1:Y:S01]  /*66a0*/  LDCU.64 UR8, c[0x4][0x70] ;  /* 0x01000e00ff0877ac */ /* 0x000e620008000a00 */
[----:B------:R-:W-:Y:S01]  /*66b0*/  MOV R15, 0x0 ;  /* 0x00000000000f7802 */ /* 0x000fe20000000f00 */
[----:B------:R-:W-:Y:S02]  /*66c0*/  HFMA2 R12, -RZ, RZ, 0, 5.9604644775390625e-08 ;  /* 0x00000001ff0c7431 */ /* 0x000fe400000001ff */
[----:B------:R-:W-:Y:S02]  /*66d0*/  IMAD.MOV.U32 R8, RZ, RZ, 0x192 ;  /* 0x00000192ff087424 */ /* 0x000fe400078e00ff */
[----:B------:R-:W-:Y:S01]  /*66e0*/  IMAD.MOV.U32 R13, RZ, RZ, RZ ;  /* 0x000000ffff0d7224 */ /* 0x000fe200078e00ff */
[----:B------:R-:W5:Y:S01]  /*66f0*/  LDCU.64 UR6, c[0x4][0x78] ;  /* 0x01000f00ff0677ac */ /* 0x000f620008000a00 */
[----:B------:R-:W2:Y:S01]  /*6700*/  LDC.64 R14, c[0x4][R15] ;  /* 0x010000000f0e7b82 */ /* 0x000ea20000000a00 */
[----:B------:R-:W3:Y:S01]  /*6710*/  LDCU.64 UR4, c[0x4][0x10] ;  /* 0x01000200ff0477ac */ /* 0x000ee20008000a00 */
[----:B-1----:R-:W-:Y:S01]  /*6720*/  MOV R5, UR9 ;  /* 0x0000000900057c02 */ /* 0x002fe20008000f00 */
[----:B------:R-:W-:Y:S01]  /*6730*/  IMAD.U32 R4, RZ, RZ, UR8 ;  /* 0x00000008ff047e24 */ /* 0x000fe2000f8e00ff */
[----:B-----5:R-:W-:Y:S01]  /*6740*/  MOV R7, UR7 ;  /* 0x0000000700077c02 */ /* 0x020fe20008000f00 */
[----:B------:R-:W-:Y:S01]  /*6750*/  IMAD.U32 R6, RZ, RZ, UR6 ;  /* 0x00000006ff067e24 */ /* 0x000fe2000f8e00ff */
[----:B---3--:R-:W-:Y:S01]  /*6760*/  MOV R11, UR5 ;  /* 0x00000005000b7c02 */ /* 0x008fe20008000f00 */
[----:B------:R-:W-:Y:S02]  /*6770*/  IMAD.U32 R10, RZ, RZ, UR4 ;  /* 0x00000004ff0a7e24 */ /* 0x000fe4000f8e00ff */
[----:B------:R-:W-:Y:S07]  /*6780*/  LEPC R20, `(.L_x_123) ;  /* 0x000000001014794e */ /* 0x000fee0000000000 */
[----:B--2-4-:R-:W-:Y:S05]  /*6790*/  CALL.ABS.NOINC R14 ;  /* 0x000000000e007343 */ /* 0x014fea0003c00000 */
.L_x_123:
[----:B------:R-:W-:Y:S05]  /*67a0*/  WARPSYNC.ALL ;  /* 0x0000000000007948 */ /* 0x000fea0003800000 */
[----:B------:R-:W-:Y:S01]  /*67b0*/  R2UR UR4, R2 ;  /* 0x00000000020472ca */ /* 0x000fe200000e0000 */
[--C-:B---3--:R-:W-:Y:S02]  /*67c0*/  HADD2.F32 R36, -RZ, R116.reuse.H0_H0 ;  /* 0x20000074ff247230 */ /* 0x108fe40000004100 */
[----:B------:R-:W-:Y:S02]  /*67d0*/  HFMA2 R53, -RZ, RZ, 3.7421875, 0 ;  /* 0x437c0000ff357431 */ /* 0x000fe400000001ff */
[----:B------:R-:W-:Y:S01]  /*67e0*/  HADD2.F32 R37, -RZ, R116.H1_H1 ;  /* 0x30000074ff257230 */ /* 0x000fe20000004100 */
[----:B------:R-:W-:Y:S01]  /*67f0*/  MOV R85, 0x3bbb989d ;  /* 0x3bbb989d00557802 */ /* 0x000fe20000000f00 */
[--C-:B------:R-:W-:Y:S01]  /*6800*/  HADD2.F32 R38, -RZ, R117.reuse.H0_H0 ;  /* 0x20000075ff267230 */ /* 0x100fe20000004100 */
[----:B------:R-:W-:Y:S01]  /*6810*/  ISETP.NE.AND P6, PT, R160, RZ, PT ;  /* 0x000000ffa000720c */ /* 0x000fe20003fc5270 */
[----:B------:R-:W-:Y:S04]  /*6820*/  BSSY.RECONVERGENT B1, `(.L_x_124) ;  /* 0x0000175000017945 */ /* 0x000fe80003800200 */
[----:B-1----:R-:W1:Y:S08]  /*6830*/  LDTM.x32 R4, tmem[UR4] ;  /* 0x00000004000479ee */ /* 0x002e7000082c0000 */
[----:B------:R-:W-:Y:S01]  /*6840*/  @P6 NOP ;  /* 0x0000000000006918 */ /* 0x000fe20000000000 */
[----:B--2---:R-:W-:Y:S04]  /*6850*/  @P6 IADD3 R88, PT, PT, R88, 0x120, RZ ;  /* 0x0000012058586810 */ /* 0x004fe80007ffe0ff */
[----:B------:R-:W-:Y:S04]  /*6860*/  @P6 LOP3.LUT R88, R88, 0xfefffff8, RZ, 0xc0, !PT ;  /* 0xfefffff858586812 */ /* 0x000fe800078ec0ff */
[----:B-1----:R1:W-:Y:S01]  /*6870*/  @P6 SYNCS.ARRIVE.TRANS64.RED.A1T0 RZ, [R88+URZ], RZ ;  /* 0x000000ff58ff69a7 */ /* 0x0023e200081004ff */
[C---:B------:R-:W-:Y:S01]  /*6880*/  FMUL R0, R70.reuse, R4 ;  /* 0x0000000446007220 */ /* 0x040fe20000400000 */
        /* <DEDUP_REMOVED lines=18> */
[----:B------:R-:W-:Y:S02]  /*69b0*/  HADD2.F32 R32, -RZ, R117.H1_H1 ;  /* 0x30000075ff207230 */ /* 0x000fe40000004100 */
[C---:B------:R-:W-:Y:S01]  /*69c0*/  FMUL R7, R70.reuse, R7 ;  /* 0x0000000746077220 */ /* 0x040fe20000400000 */
[C---:B------:R-:W-:Y:S01]  /*69d0*/  FMUL R18, R70.reuse, R22 ;  /* 0x0000001646127220 */ /* 0x040fe20000400000 */
[C---:B------:R-:W-:Y:S01]  /*69e0*/  FMUL R29, R70.reuse, R33 ;  /* 0x00000021461d7220 */ /* 0x040fe20000400000 */
[----:B------:R-:W-:Y:S01]  /*69f0*/  FMUL R22, R70, R26 ;  /* 0x0000001a46167220 */ /* 0x000fe20000400000 */
[----:B------:R-:W-:Y:S01]  /*6a00*/  FFMA R0, R90, R36, R0 ;  /* 0x000000245a007223 */ /* 0x000fe20000000000 */
[--C-:B------:R-:W-:Y:S02]  /*6a10*/  HADD2.F32 R33, -RZ, R118.reuse.H0_H0 ;  /* 0x20000076ff217230 */ /* 0x100fe40000004100 */
[----:B------:R-:W-:Y:S01]  /*6a20*/  FMUL R26, R70, R30 ;  /* 0x0000001e461a7220 */ /* 0x000fe20000400000 */
[----:B------:R-:W-:Y:S01]  /*6a30*/  FFMA R2, R90, R37, R2 ;  /* 0x000000255a027223 */ /* 0x000fe20000000002 */
[----:B------:R-:W-:Y:S01]  /*6a40*/  FMUL R30, R70, R34 ;  /* 0x00000022461e7220 */ /* 0x000fe20000400000 */
[C---:B------:R-:W-:Y:S01]  /*6a50*/  FFMA R3, R90.reuse, R38, R3 ;  /* 0x000000265a037223 */ /* 0x040fe20000000003 */
[----:B------:R-:W-:Y:S02]  /*6a60*/  HADD2.F32 R34, -RZ, R118.H1_H1 ;  /* 0x30000076ff227230 */ /* 0x000fe40000004100 */
[C---:B------:R-:W-:Y:S01]  /*6a70*/  FFMA R7, R90.reuse, R32, R7 ;  /* 0x000000205a077223 */ /* 0x040fe20000000007 */
[--C-:B------:R-:W-:Y:S02]  /*6a80*/  HADD2.F32 R32, -RZ, R119.reuse.H0_H0 ;  /* 0x20000077ff207230 */ /* 0x100fe40000004100 */
[----:B------:R-:W-:Y:S01]  /*6a90*/  FFMA R4, R90, R33, R4 ;  /* 0x000000215a047223 */ /* 0x000fe20000000004 */
[----:B------:R-:W-:Y:S02]  /*6aa0*/  HADD2.F32 R36, -RZ, R119.H1_H1 ;  /* 0x30000077ff247230 */ /* 0x000fe40000004100 */
[----:B------:R-:W-:Y:S01]  /*6ab0*/  FMUL R11, R70, R11 ;  /* 0x0000000b460b7220 */ /* 0x000fe20000400000 */
[--C-:B------:R-:W-:Y:S02]  /*6ac0*/  HADD2.F32 R33, -RZ, R120.reuse.H0_H0 ;  /* 0x20000078ff217230 */ /* 0x100fe40000004100 */
[C---:B------:R-:W-:Y:S01]  /*6ad0*/  FFMA R5, R90.reuse, R34, R5 ;  /* 0x000000225a057223 */ /* 0x040fe20000000005 */
[C---:B------:R-:W-:Y:S01]  /*6ae0*/  FFMA R6, R90.reuse, R32, R6 ;  /* 0x000000205a067223 */ /* 0x040fe20000000006 */
[C---:B------:R-:W-:Y:S01]  /*6af0*/  FFMA R11, R90.reuse, R36, R11 ;  /* 0x000000245a0b7223 */ /* 0x040fe2000000000b */
[----:B------:R-:W-:Y:S02]  /*6b00*/  HADD2.F32 R32, -RZ, R120.H1_H1 ;  /* 0x30000078ff207230 */ /* 0x000fe40000004100 */
[----:B------:R-:W-:Y:S01]  /*6b10*/  FFMA R8, R90, R33, R8 ;  /* 0x000000215a087223 */ /* 0x000fe20000000008 */
[--C-:B------:R-:W-:Y:S02]  /*6b20*/  HADD2.F32 R34, -RZ, R121.reuse.H0_H0 ;  /* 0x20000079ff227230 */ /* 0x100fe40000004100 */
[----:B------:R-:W-:Y:S01]  /*6b30*/  FMUL R15, R70, R15 ;  /* 0x0000000f460f7220 */ /* 0x000fe20000400000 */
[----:B------:R-:W-:Y:S02]  /*6b40*/  HADD2.F32 R33, -RZ, R121.H1_H1 ;  /* 0x30000079ff217230 */ /* 0x000fe40000004100 */
[C---:B------:R-:W-:Y:S01]  /*6b50*/  FFMA R9, R90.reuse, R32, R9 ;  /* 0x000000205a097223 */ /* 0x040fe20000000009 */
[--C-:B------:R-:W-:Y:S02]  /*6b60*/  HADD2.F32 R36, -RZ, R122.reuse.H0_H0 ;  /* 0x2000007aff247230 */ /* 0x100fe40000004100 */
[C---:B------:R-:W-:Y:S01]  /*6b70*/  FFMA R10, R90.reuse, R34, R10 ;  /* 0x000000225a0a7223 */ /* 0x040fe2000000000a */
[----:B------:R-:W-:Y:S02]  /*6b80*/  HADD2.F32 R32, -RZ, R122.H1_H1 ;  /* 0x3000007aff207230 */ /* 0x000fe40000004100 */
[C---:B------:R-:W-:Y:S01]  /*6b90*/  FFMA R15, R90.reuse, R33, R15 ;  /* 0x000000215a0f7223 */ /* 0x040fe2000000000f */
[--C-:B------:R-:W-:Y:S02]  /*6ba0*/  HADD2.F32 R33, -RZ, R123.reuse.H0_H0 ;  /* 0x2000007bff217230 */ /* 0x100fe40000004100 */
[C---:B------:R-:W-:Y:S01]  /*6bb0*/  FFMA R12, R90.reuse, R36, R12 ;  /* 0x000000245a0c7223 */ /* 0x040fe2000000000c */
[----:B------:R-:W-:Y:S02]  /*6bc0*/  HADD2.F32 R34, -RZ, R123.H1_H1 ;  /* 0x3000007bff227230 */ /* 0x000fe40000004100 */
[----:B------:R-:W-:Y:S01]  /*6bd0*/  FFMA R13, R90, R32, R13 ;  /* 0x000000205a0d7223 */ /* 0x000fe2000000000d */
[----:B------:R-:W-:Y:S01]  /*6be0*/  FMUL R19, R70, R19 ;  /* 0x0000001346137220 */ /* 0x000fe20000400000 */
[--C-:B----4-:R-:W-:Y:S02]  /*6bf0*/  HADD2.F32 R32, -RZ, R124.reuse.H0_H0 ;  /* 0x2000007cff207230 */ /* 0x110fe40000004100 */
        /* <DEDUP_REMOVED lines=8> */
[--C-:B------:R-:W-:Y:S02]  /*6c80*/  HADD2.F32 R34, -RZ, R126.reuse.H0_H0 ;  /* 0x2000007eff227230 */ /* 0x100fe40000004100 */
[C---:B------:R-:W-:Y:S01]  /*6c90*/  FFMA R18, R90.reuse, R33, R18 ;  /* 0x000000215a127223 */ /* 0x040fe20000000012 */
[----:B------:R-:W-:Y:S02]  /*6ca0*/  HADD2.F32 R33, -RZ, R126.H1_H1 ;  /* 0x3000007eff217230 */ /* 0x000fe40000004100 */
[C---:B------:R-:W-:Y:S01]  /*6cb0*/  FFMA R23, R90.reuse, R32, R23 ;  /* 0x000000205a177223 */ /* 0x040fe20000000017 */
[--C-:B------:R-:W-:Y:S02]  /*6cc0*/  HADD2.F32 R36, -RZ, R127.reuse.H0_H0 ;  /* 0x2000007fff247230 */ /* 0x100fe40000004100 */
[----:B------:R-:W-:Y:S01]  /*6cd0*/  FFMA R20, R90, R34, R20 ;  /* 0x000000225a147223 */ /* 0x000fe20000000014 */
[----:B------:R-:W-:Y:S02]  /*6ce0*/  HADD2.F32 R32, -RZ, R127.H1_H1 ;  /* 0x3000007fff207230 */ /* 0x000fe40000004100 */
[----:B------:R-:W-:Y:S01]  /*6cf0*/  FMUL R27, R70, R27 ;  /* 0x0000001b461b7220 */ /* 0x000fe20000400000 */
[C---:B------:R-:W-:Y:S01]  /*6d00*/  FFMA R21, R90.reuse, R33, R21 ;  /* 0x000000215a157223 */ /* 0x040fe20000000015 */
        /* <DEDUP_REMOVED lines=18> */
[C---:B------:R-:W-:Y:S02]  /*6e30*/  FFMA R30, R90.reuse, R34, R30 ;  /* 0x000000225a1e7223 */ /* 0x040fe4000000001e */
[----:B------:R-:W-:Y:S01]  /*6e40*/  FFMA R35, R90, R33, R35 ;  /* 0x000000215a237223 */ /* 0x000fe20000000023 */
[----:B------:R-:W-:Y:S04]  /*6e50*/  FFMA.SAT R32, R0, -R85, 0.5 ;  /* 0x3f00000000207423 */ /* 0x000fe80000002855 */
[----:B------:R-:W-:Y:S04]  /*6e60*/  FFMA.RM R54, R32, R53, 12582913 ;  /* 0x4b40000120367423 */ /* 0x000fe80000004035 */
[----:B------:R-:W-:Y:S04]  /*6e70*/  FADD R32, R54, -12583039 ;  /* 0xcb40007f36207421 */ /* 0x000fe80000000000 */
[C---:B------:R-:W-:Y:S04]  /*6e80*/  FFMA R32, R0.reuse, -1.4426950216293334961, -R32 ;  /* 0xbfb8aa3b00207823 */ /* 0x040fe80000000820 */
[----:B------:R-:W-:Y:S01]  /*6e90*/  FFMA R32, R0, -1.925963033500011079e-08, R32 ;  /* 0xb2a5706000207823 */ /* 0x000fe20000000020 */
[C---:B------:R-:W-:Y:S03]  /*6ea0*/  FFMA.SAT R33, R2.reuse, -R85, 0.5 ;  /* 0x3f00000002217423 */ /* 0x040fe60000002855 */
[----:B------:R-:W2:Y:S01]  /*6eb0*/  MUFU.EX2 R86, R32 ;  /* 0x0000002000567308 */ /* 0x000ea20000000800 */
[----:B------:R-:W-:Y:S04]  /*6ec0*/  FFMA.RM R55, R33, R53, 12582913 ;  /* 0x4b40000121377423 */ /* 0x000fe80000004035 */
[----:B------:R-:W-:Y:S04]  /*6ed0*/  FADD R33, R55, -12583039 ;  /* 0xcb40007f37217421 */ /* 0x000fe80000000000 */
[C---:B------:R-:W-:Y:S04]  /*6ee0*/  FFMA R33, R2.reuse, -1.4426950216293334961, -R33 ;  /* 0xbfb8aa3b02217823 */ /* 0x040fe80000000821 */
[----:B------:R-:W-:Y:S01]  /*6ef0*/  FFMA R33, R2, -1.925963033500011079e-08, R33 ;  /* 0xb2a5706002217823 */ /* 0x000fe20000000021 */
[C---:B------:R-:W-:Y:S03]  /*6f00*/  FFMA.SAT R34, R3.reuse, -R85, 0.5 ;  /* 0x3f00000003227423 */ /* 0x040fe60000002855 */
[----:B------:R-:W1:Y:S01]  /*6f10*/  MUFU.EX2 R87, R33 ;  /* 0x0000002100577308 */ /* 0x000e620000000800 */
[----:B------:R-:W-:Y:S04]  /*6f20*/  FFMA.RM R56, R34, R53, 12582913 ;  /* 0x4b40000122387423 */ /* 0x000fe80000004035 */
[----:B------:R-:W-:Y:S04]  /*6f30*/  FADD R34, R56, -12583039 ;  /* 0xcb40007f38227421 */ /* 0x000fe80000000000 */
[C---:B------:R-:W-:Y:S04]  /*6f40*/  FFMA R34, R3.reuse, -1.4426950216293334961, -R34 ;  /* 0xbfb8aa3b03227823 */ /* 0x040fe80000000822 */
[----:B------:R-:W-:Y:S01]  /*6f50*/  FFMA R34, R3, -1.925963033500011079e-08, R34 ;  /* 0xb2a5706003227823 */ /* 0x000fe20000000022 */
[----:B------:R-:W-:Y:S03]  /*6f60*/  FFMA.SAT R36, R7, -R85, 0.5 ;  /* 0x3f00000007247423 */ /* 0x000fe60000002855 */
[----:B------:R-:W3:Y:S01]  /*6f70*/  MUFU.EX2 R89, R34 ;  /* 0x0000002200597308 */ /* 0x000ee20000000800 */
[----:B------:R-:W-:Y:S04]  /*6f80*/  FFMA.RM R57, R36, R53, 12582913 ;  /* 0x4b40000124397423 */ /* 0x000fe80000004035 */
[----:B------:R-:W-:Y:S04]  /*6f90*/  FADD R36, R57, -12583039 ;  /* 0xcb40007f39247421 */ /* 0x000fe80000000000 */
[C---:B------:R-:W-:Y:S04]  /*6fa0*/  FFMA R36, R7.reuse, -1.4426950216293334961, -R36 ;  /* 0xbfb8aa3b07247823 */ /* 0x040fe80000000824 */
[----:B------:R-:W-:Y:S01]  /*6fb0*/  FFMA R36, R7, -1.925963033500011079e-08, R36 ;  /* 0xb2a5706007247823 */ /* 0x000fe20000000024 */
[----:B------:R-:W-:Y:S03]  /*6fc0*/  FFMA.SAT R37, R4, -R85, 0.5 ;  /* 0x3f00000004257423 */ /* 0x000fe60000002855 */
[----:B------:R-:W4:Y:S01]  /*6fd0*/  MUFU.EX2 R91, R36 ;  /* 0x00000024005b7308 */ /* 0x000f220000000800 */
[----:B------:R-:W-:Y:S04]  /*6fe0*/  FFMA.RM R58, R37, R53, 12582913 ;  /* 0x4b400001253a7423 */ /* 0x000fe80000004035 */
[----:B------:R-:W-:Y:S04]  /*6ff0*/  FADD R37, R58, -12583039 ;  /* 0xcb40007f3a257421 */ /* 0x000fe80000000000 */
[C---:B------:R-:W-:Y:S04]  /*7000*/  FFMA R37, R4.reuse, -1.4426950216293334961, -R37 ;  /* 0xbfb8aa3b04257823 */ /* 0x040fe80000000825 */
[----:B------:R-:W-:Y:S01]  /*7010*/  FFMA R37, R4, -1.925963033500011079e-08, R37 ;  /* 0xb2a5706004257823 */ /* 0x000fe20000000025 */
[----:B------:R-:W-:Y:S03]  /*7020*/  FFMA.SAT R38, R5, -R85, 0.5 ;  /* 0x3f00000005267423 */ /* 0x000fe60000002855 */
[----:B------:R-:W5:Y:S01]  /*7030*/  MUFU.EX2 R92, R37 ;  /* 0x00000025005c7308 */ /* 0x000f620000000800 */
        /* <DEDUP_REMOVED lines=71> */
[----:B------:R2:W5:Y:S01]  /*74b0*/  MUFU.EX2 R104, R49 ;  /* 0x0000003100687308 */ /* 0x0005620000000800 */
[----:B------:R-:W-:Y:S04]  /*74c0*/  FFMA.RM R77, R50, R53, 12582913 ;  /* 0x4b400001324d7423 */ /* 0x000fe80000004035 */
[----:B------:R-:W-:Y:S04]  /*74d0*/  FADD R50, R77, -12583039 ;  /* 0xcb40007f4d327421 */ /* 0x000fe80000000000 */
[C---:B------:R-:W-:Y:S04]  /*74e0*/  FFMA R50, R17.reuse, -1.4426950216293334961, -R50 ;  /* 0xbfb8aa3b11327823 */ /* 0x040fe80000000832 */
[----:B------:R-:W-:Y:S01]  /*74f0*/  FFMA R50, R17, -1.925963033500011079e-08, R50 ;  /* 0xb2a5706011327823 */ /* 0x000fe20000000032 */
[----:B------:R-:W-:Y:S03]  /*7500*/  FFMA.SAT R51, R18, -R85, 0.5 ;  /* 0x3f00000012337423 */ /* 0x000fe60000002855 */
[----:B------:R1:W5:Y:S01]  /*7510*/  MUFU.EX2 R105, R50 ;  /* 0x0000003200697308 */ /* 0x0003620000000800 */
[----:B------:R-:W-:Y:S01]  /*7520*/  FFMA.RM R78, R51, R53, 12582913 ;  /* 0x4b400001334e7423 */ /* 0x000fe20000004035 */
[----:B--2---:R-:W-:Y:S03]  /*7530*/  SHF.L.U32 R49, R54, 0x17, RZ ;  /* 0x0000001736317819 */ /* 0x004fe600000006ff */
[----:B------:R-:W-:Y:S04]  /*7540*/  FADD R51, R78, -12583039 ;  /* 0xcb40007f4e337421 */ /* 0x000fe80000000000 */
[C---:B------:R-:W-:Y:S04]  /*7550*/  FFMA R51, R18.reuse, -1.4426950216293334961, -R51 ;  /* 0xbfb8aa3b12337823 */ /* 0x040fe80000000833 */
[----:B------:R-:W-:Y:S01]  /*7560*/  FFMA R51, R18, -1.925963033500011079e-08, R51 ;  /* 0xb2a5706012337823 */ /* 0x000fe20000000033 */
[----:B------:R-:W-:Y:S03]  /*7570*/  FFMA.SAT R52, R23, -R85, 0.5 ;  /* 0x3f00000017347423 */ /* 0x000fe60000002855 */
[----:B------:R2:W5:Y:S01]  /*7580*/  MUFU.EX2 R106, R51 ;  /* 0x00000033006a7308 */ /* 0x0005620000000800 */
[----:B------:R-:W-:Y:S01]  /*7590*/  FFMA.RM R79, R52, R53, 12582913 ;  /* 0x4b400001344f7423 */ /* 0x000fe20000004035 */
[----:B-1----:R-:W-:Y:S03]  /*75a0*/  @P6 IADD3 R50, PT, PT, R68, 0x1, RZ ;  /* 0x0000000144326810 */ /* 0x002fe60007ffe0ff */
[----:B------:R-:W-:Y:S01]  /*75b0*/  FADD R52, R79, -12583039 ;  /* 0xcb40007f4f347421 */ /* 0x000fe20000000000 */
[C---:B------:R-:W-:Y:S03]  /*75c0*/  @P6 ISETP.NE.AND P0, PT, R50.reuse, 0x4, PT ;  /* 0x000000043200680c */ /* 0x040fe60003f05270 */
[----:B------:R-:W-:Y:S01]  /*75d0*/  FFMA R52, R23, -1.4426950216293334961, -R52 ;  /* 0xbfb8aa3b17347823 */ /* 0x000fe20000000834 */
[----:B------:R-:W-:Y:S02]  /*75e0*/  @P6 SEL R68, R50, RZ, P0 ;  /* 0x000000ff32446207 */ /* 0x000fe40000000000 */
[----:B------:R-:W-:Y:S01]  /*75f0*/  SHF.L.U32 R50, R57, 0x17, RZ ;  /* 0x0000001739327819 */ /* 0x000fe200000006ff */
[----:B------:R-:W-:Y:S01]  /*7600*/  FFMA R52, R23, -1.925963033500011079e-08, R52 ;  /* 0xb2a5706017347823 */ /* 0x000fe20000000034 */
[----:B------:R-:W-:Y:S03]  /*7610*/  FFMA.SAT R80, R20, -R85, 0.5 ;  /* 0x3f00000014507423 */ /* 0x000fe60000002855 */
[----:B------:R-:W1:Y:S01]  /*7620*/  MUFU.EX2 R107, R52 ;  /* 0x00000034006b7308 */ /* 0x000e620000000800 */
[----:B------:R-:W-:Y:S01]  /*7630*/  FFMA.RM R80, R80, R53, 12582913 ;  /* 0x4b40000150507423 */ /* 0x000fe20000004035 */
[----:B--2---:R-:W-:Y:S03]  /*7640*/  @P6 SEL R51, RZ, 0x1, P0 ;  /* 0x00000001ff336807 */ /* 0x004fe60000000000 */
[----:B------:R-:W-:Y:S01]  /*7650*/  FADD R32, R80, -12583039 ;  /* 0xcb40007f50207421 */ /* 0x000fe20000000000 */
[----:B------:R-:W-:Y:S03]  /*7660*/  @P6 LOP3.LUT R150, R150, R51, RZ, 0x3c, !PT ;  /* 0x0000003396966212 */ /* 0x000fe600078e3cff */
[C---:B------:R-:W-:Y:S04]  /*7670*/  FFMA R32, R20.reuse, -1.4426950216293334961, -R32 ;  /* 0xbfb8aa3b14207823 */ /* 0x040fe80000000820 */
[----:B------:R-:W-:Y:S01]  /*7680*/  FFMA R32, R20, -1.925963033500011079e-08, R32 ;  /* 0xb2a5706014207823 */ /* 0x000fe20000000020 */
[----:B------:R-:W-:Y:S03]  /*7690*/  FFMA.SAT R33, R21, -R85, 0.5 ;  /* 0x3f00000015217423 */ /* 0x000fe60000002855 */
[----:B------:R-:W2:Y:S01]  /*76a0*/  MUFU.EX2 R108, R32 ;  /* 0x00000020006c7308 */ /* 0x000ea20000000800 */
[----:B------:R-:W-:Y:S04]  /*76b0*/  FFMA.RM R81, R33, R53, 12582913 ;  /* 0x4b40000121517423 */ /* 0x000fe80000004035 */
[----:B------:R-:W-:Y:S04]  /*76c0*/  FADD R33, R81, -12583039 ;  /* 0xcb40007f51217421 */ /* 0x000fe80000000000 */
        /* <DEDUP_REMOVED lines=21> */
[----:B------:R3:W2:Y:S01]  /*7820*/  MUFU.EX2 R112, R37 ;  /* 0x0000002500707308 */ /* 0x0006a20000000800 */
[----:B------:R-:W-:Y:S04]  /*7830*/  FFMA.RM R43, R38, R53, 12582913 ;  /* 0x4b400001262b7423 */ /* 0x000fe80000004035 */
[----:B------:R-:W-:Y:S04]  /*7840*/  FADD R38, R43, -12583039 ;  /* 0xcb40007f2b267421 */ /* 0x000fe80000000000 */
[C---:B------:R-:W-:Y:S04]  /*7850*/  FFMA R38, R25.reuse, -1.4426950216293334961, -R38 ;  /* 0xbfb8aa3b19267823 */ /* 0x040fe80000000826 */
[----:B------:R-:W-:Y:S01]  /*7860*/  FFMA R38, R25, -1.925963033500011079e-08, R38 ;  /* 0xb2a5706019267823 */ /* 0x000fe20000000026 */
[----:B------:R-:W-:Y:S01]  /*7870*/  FFMA.SAT R39, R26, -R85, 0.5 ;  /* 0x3f0000001a277423 */ /* 0x000fe20000002855 */
[----:B---3--:R-:W-:Y:S03]  /*7880*/  SHF.L.U32 R37, R55, 0x17, RZ ;  /* 0x0000001737257819 */ /* 0x008fe600000006ff */
[----:B------:R-:W-:Y:S01]  /*7890*/  FFMA.RM R44, R39, R53, 12582913 ;  /* 0x4b400001272c7423 */ /* 0x000fe20000004035 */
[----:B------:R-:W-:Y:S01]  /*78a0*/  SHF.L.U32 R55, R81, 0x17, RZ ;  /* 0x0000001751377819 */ /* 0x000fe200000006ff */
[----:B------:R3:W2:Y:S02]  /*78b0*/  MUFU.EX2 R113, R38 ;  /* 0x0000002600717308 */ /* 0x0006a40000000800 */
[----:B------:R-:W-:Y:S04]  /*78c0*/  FADD R39, R44, -12583039 ;  /* 0xcb40007f2c277421 */ /* 0x000fe80000000000 */
[C---:B------:R-:W-:Y:S04]  /*78d0*/  FFMA R39, R26.reuse, -1.4426950216293334961, -R39 ;  /* 0xbfb8aa3b1a277823 */ /* 0x040fe80000000827 */
[----:B------:R-:W-:Y:S01]  /*78e0*/  FFMA R39, R26, -1.925963033500011079e-08, R39 ;  /* 0xb2a570601a277823 */ /* 0x000fe20000000027 */
[----:B------:R-:W-:Y:S04]  /*78f0*/  FFMA.SAT R40, R31, -R85, 0.5 ;  /* 0x3f0000001f287423 */ /* 0x000fe80000002855 */
[----:B------:R-:W-:Y:S04]  /*7900*/  FFMA.RM R45, R40, R53, 12582913 ;  /* 0x4b400001282d7423 */ /* 0x000fe80000004035 */
        /* <DEDUP_REMOVED lines=19> */
[----:B------:R-:W-:Y:S01]  /*7a40*/  FFMA.RM R34, R33, R53, 12582913 ;  /* 0x4b40000121227423 */ /* 0x000fe20000004035 */
[----:B------:R-:W-:Y:S03]  /*7a50*/  SHF.L.U32 R53, R61, 0x17, RZ ;  /* 0x000000173d357819 */ /* 0x000fe600000006ff */
[C---:B------:R-:W-:Y:S01]  /*7a60*/  FADD R33, R34.reuse, -12583039 ;  /* 0xcb40007f22217421 */ /* 0x040fe20000000000 */
[----:B------:R-:W-:Y:S03]  /*7a70*/  SHF.L.U32 R34, R34, 0x17, RZ ;  /* 0x0000001722227819 */ /* 0x000fe600000006ff */
[C---:B------:R-:W-:Y:S04]  /*7a80*/  FFMA R33, R35.reuse, -1.4426950216293334961, -R33 ;  /* 0xbfb8aa3b23217823 */ /* 0x040fe80000000821 */
[----:B------:R-:W-:Y:S01]  /*7a90*/  FFMA R33, R35, -1.925963033500011079e-08, R33 ;  /* 0xb2a5706023217823 */ /* 0x000fe20000000021 */
[----:B------:R-:W-:Y:S01]  /*7aa0*/  FFMA R36, R86, R49, 1 ;  /* 0x3f80000056247423 */ /* 0x000fe20000000031 */
[----:B------:R-:W-:Y:S01]  /*7ab0*/  SHF.L.U32 R49, R56, 0x17, RZ ;  /* 0x0000001738317819 */ /* 0x000fe200000006ff */
[----:B------:R-:W-:Y:S03]  /*7ac0*/  FFMA R88, R87, R37, 1 ;  /* 0x3f80000057587423 */ /* 0x000fe60000000025 */
[----:B------:R-:W-:Y:S01]  /*7ad0*/  IADD3 R51, PT, PT, R36, 0x1800000, RZ ;  /* 0x0180000024337810 */ /* 0x000fe20007ffe0ff */
[----:B---3--:R-:W-:Y:S01]  /*7ae0*/  FFMA R38, R89, R49, 1 ;  /* 0x3f80000059267423 */ /* 0x008fe20000000031 */
[----:B------:R-:W-:Y:S01]  /*7af0*/  SHF.L.U32 R49, R58, 0x17, RZ ;  /* 0x000000173a317819 */ /* 0x000fe200000006ff */
[----:B----4-:R-:W-:Y:S01]  /*7b00*/  FFMA R37, R91, R50, 1 ;  /* 0x3f8000005b257423 */ /* 0x010fe20000000032 */
[----:B------:R-:W-:Y:S02]  /*7b10*/  LOP3.LUT R51, R51, 0x7f800000, RZ, 0xc0, !PT ;  /* 0x7f80000033337812 */ /* 0x000fe400078ec0ff */
[----:B------:R-:W-:Y:S01]  /*7b20*/  SHF.L.U32 R50, R59, 0x17, RZ ;  /* 0x000000173b327819 */ /* 0x000fe200000006ff */
[----:B-----5:R-:W-:Y:S01]  /*7b30*/  FFMA R89, R92, R49, 1 ;  /* 0x3f8000005c597423 */ /* 0x020fe20000000031 */
[----:B------:R-:W-:Y:S02]  /*7b40*/  ISETP.GT.U32.AND P0, PT, R51, 0x1ffffff, PT ;  /* 0x01ffffff3300780c */ /* 0x000fe40003f04070 */
[----:B------:R-:W-:Y:S02]  /*7b50*/  SHF.L.U32 R51, R60, 0x17, RZ ;  /* 0x000000173c337819 */ /* 0x000fe400000006ff */
[----:B------:R3:W4:Y:S01]  /*7b60*/  MUFU.EX2 R60, R39 ;  /* 0x00000027003c7308 */ /* 0x0007220000000800 */
[----:B------:R-:W-:Y:S01]  /*7b70*/  SHF.L.U32 R49, R62, 0x17, RZ ;  /* 0x000000173e317819 */ /* 0x000fe200000006ff */
[----:B---3--:R-:W-:Y:S01]  /*7b80*/  FFMA R39, R93, R50, 1 ;  /* 0x3f8000005d277423 */ /* 0x008fe20000000032 */
[----:B------:R-:W-:Y:S01]  /*7b90*/  SHF.L.U32 R50, R63, 0x17, RZ ;  /* 0x000000173f327819 */ /* 0x000fe200000006ff */
[----:B------:R-:W-:Y:S06]  /*7ba0*/  FFMA R56, R94, R51, 1 ;  /* 0x3f8000005e387423 */ /* 0x000fec0000000033 */
[----:B------:R3:W5:Y:S01]  /*7bb0*/  MUFU.EX2 R63, R40 ;  /* 0x00000028003f7308 */ /* 0x0007620000000800 */
[----:B------:R-:W-:Y:S01]  /*7bc0*/  SHF.L.U32 R51, R64, 0x17, RZ ;  /* 0x0000001740337819 */ /* 0x000fe200000006ff */
[----:B------:R-:W-:Y:S01]  /*7bd0*/  FFMA R53, R95, R53, 1 ;  /* 0x3f8000005f357423 */ /* 0x000fe20000000035 */
[----:B------:R-:W-:Y:S01]  /*7be0*/  FFMA R87, R96, R49, 1 ;  /* 0x3f80000060577423 */ /* 0x000fe20000000031 */
[----:B------:R-:W-:Y:S01]  /*7bf0*/  SHF.L.U32 R49, R72, 0x17, RZ ;  /* 0x0000001748317819 */ /* 0x000fe200000006ff */
[----:B------:R-:W-:Y:S01]  /*7c00*/  FFMA R86, R97, R50, 1 ;  /* 0x3f80000061567423 */ /* 0x000fe20000000032 */
[----:B------:R-:W-:Y:S01]  /*7c10*/  SHF.L.U32 R50, R73, 0x17, RZ ;  /* 0x0000001749327819 */ /* 0x000fe200000006ff */
[----:B------:R-:W-:Y:S01]  /*7c20*/  FFMA R85, R98, R51, 1 ;  /* 0x3f80000062557423 */ /* 0x000fe20000000033 */
[----:B------:R-:W-:Y:S02]  /*7c30*/  SHF.L.U32 R51, R77, 0x17, RZ ;  /* 0x000000174d337819 */ /* 0x000fe400000006ff */
[----:B------:R1:W5:Y:S01]  /*7c40*/  MUFU.EX2 R64, R41 ;  /* 0x0000002900407308 */ /* 0x0003620000000800 */
[----:B---3--:R-:W-:Y:S09]  /*7c50*/  SHF.L.U32 R40, R71, 0x17, RZ ;  /* 0x0000001747287819 */ /* 0x008ff200000006ff */
[----:B------:R3:W-:Y:S01]  /*7c60*/  MUFU.EX2 R72, R32 ;  /* 0x0000002000487308 */ /* 0x0007e20000000800 */
[----:B------:R-:W-:Y:S01]  /*7c70*/  FFMA R62, R99, R40, 1 ;  /* 0x3f800000633e7423 */ /* 0x000fe20000000028 */
[----:B------:R-:W-:Y:S01]  /*7c80*/  SHF.L.U32 R40, R74, 0x17, RZ ;  /* 0x000000174a287819 */ /* 0x000fe200000006ff */
[----:B------:R-:W-:Y:S01]  /*7c90*/  FFMA R52, R100, R49, 1 ;  /* 0x3f80000064347423 */ /* 0x000fe20000000031 */
[----:B------:R-:W-:Y:S01]  /*7ca0*/  FFMA R49, R101, R50, 1 ;  /* 0x3f80000065317423 */ /* 0x000fe20000000032 */
[----:B-1----:R-:W-:Y:S05]  /*7cb0*/  SHF.L.U32 R41, R75, 0x17, RZ ;  /* 0x000000174b297819 */ /* 0x002fea00000006ff */
[----:B------:R1:W5:Y:S01]  /*7cc0*/  MUFU.EX2 R71, R42 ;  /* 0x0000002a00477308 */ /* 0x0003620000000800 */
[----:B------:R-:W-:Y:S01]  /*7cd0*/  SHF.L.U32 R50, R76, 0x17, RZ ;  /* 0x000000174c327819 */ /* 0x000fe200000006ff */
[----:B------:R-:W-:Y:S01]  /*7ce0*/  FFMA R76, R102, R40, 1 ;  /* 0x3f800000664c7423 */ /* 0x000fe20000000028 */
[----:B------:R-:W-:Y:S01]  /*7cf0*/  SHF.L.U32 R40, R78, 0x17, RZ ;  /* 0x000000174e287819 */ /* 0x000fe200000006ff */
[----:B------:R-:W-:Y:S01]  /*7d00*/  FFMA R61, R103, R41, 1 ;  /* 0x3f800000673d7423 */ /* 0x000fe20000000029 */
[----:B------:R-:W-:Y:S01]  /*7d10*/  SHF.L.U32 R41, R79, 0x17, RZ ;  /* 0x000000174f297819 */ /* 0x000fe200000006ff */
[----:B------:R-:W-:Y:S01]  /*7d20*/  FFMA R50, R104, R50, 1 ;  /* 0x3f80000068327423 */ /* 0x000fe20000000032 */
[----:B------:R-:W-:Y:S01]  /*7d30*/  FFMA R51, R105, R51, 1 ;  /* 0x3f80000069337423 */ /* 0x000fe20000000033 */
[----:B---3--:R-:W-:Y:S02]  /*7d40*/  SHF.L.U32 R32, R82, 0x17, RZ ;  /* 0x0000001752207819 */ /* 0x008fe400000006ff */
[----:B------:R3:W5:Y:S01]  /*7d50*/  MUFU.EX2 R79, R33 ;  /* 0x00000021004f7308 */ /* 0x0007620000000800 */
[----:B------:R-:W-:Y:S01]  /*7d60*/  FFMA R75, R106, R40, 1 ;  /* 0x3f8000006a4b7423 */ /* 0x000fe20000000028 */
[----:B------:R-:W-:Y:S01]  /*7d70*/  SHF.L.U32 R40, R83, 0x17, RZ ;  /* 0x0000001753287819 */ /* 0x000fe200000006ff */
[----:B------:R-:W-:Y:S01]  /*7d80*/  FFMA R57, R107, R41, 1 ;  /* 0x3f8000006b397423 */ /* 0x000fe20000000029 */
[----:B------:R-:W-:Y:S02]  /*7d90*/  SHF.L.U32 R41, R84, 0x17, RZ ;  /* 0x0000001754297819 */ /* 0x000fe400000006ff */
[----:B-1----:R-:W-:Y:S05]  /*7da0*/  SHF.L.U32 R42, R80, 0x17, RZ ;  /* 0x00000017502a7819 */ /* 0x002fea00000006ff */
[----:B--2---:R-:W-:Y:S01]  /*7db0*/  FFMA R54, R108, R42, 1 ;  /* 0x3f8000006c367423 */ /* 0x004fe2000000002a */
[----:B------:R-:W-:Y:S01]  /*7dc0*/  SHF.L.U32 R42, R44, 0x17, RZ ;  /* 0x000000172c2a7819 */ /* 0x000fe200000006ff */
[----:B------:R-:W-:Y:S01]  /*7dd0*/  FFMA R55, R109, R55, 1 ;  /* 0x3f8000006d377423 */ /* 0x000fe20000000037 */
[----:B------:R-:W-:Y:S01]  /*7de0*/  FFMA R78, R110, R32, 1 ;  /* 0x3f8000006e4e7423 */ /* 0x000fe20000000020 */
[----:B---3--:R-:W-:Y:S01]  /*7df0*/  SHF.L.U32 R33, R43, 0x17, RZ ;  /* 0x000000172b217819 */ /* 0x008fe200000006ff */
[----:B------:R-:W-:Y:S01]  /*7e00*/  FFMA R74, R111, R40, 1 ;  /* 0x3f8000006f4a7423 */ /* 0x000fe20000000028 */
[----:B------:R-:W-:Y:S01]  /*7e10*/  FFMA R58, R112, R41, 1 ;  /* 0x3f800000703a7423 */ /* 0x000fe20000000029 */
[----:B------:R-:W-:Y:S02]  /*7e20*/  SHF.L.U32 R32, R45, 0x17, RZ ;  /* 0x000000172d207819 */ /* 0x000fe400000006ff */
[----:B------:R-:W-:Y:S01]  /*7e30*/  FFMA R59, R113, R33, 1 ;  /* 0x3f800000713b7423 */ /* 0x000fe20000000021 */
[----:B------:R-:W-:Y:S01]  /*7e40*/  SHF.L.U32 R33, R46, 0x17, RZ ;  /* 0x000000172e217819 */ /* 0x000fe200000006ff */
[----:B----4-:R-:W-:Y:S01]  /*7e50*/  FFMA R60, R60, R42, 1 ;  /* 0x3f8000003c3c7423 */ /* 0x010fe2000000002a */
[----:B------:R-:W-:Y:S01]  /*7e60*/  SHF.L.U32 R40, R47, 0x17, RZ ;  /* 0x000000172f287819 */ /* 0x000fe200000006ff */
[----:B-----5:R-:W-:Y:S01]  /*7e70*/  FFMA R77, R63, R32, 1 ;  /* 0x3f8000003f4d7423 */ /* 0x020fe20000000020 */
[----:B------:R-:W-:Y:S01]  /*7e80*/  SHF.L.U32 R41, R48, 0x17, RZ ;  /* 0x0000001730297819 */ /* 0x000fe200000006ff */
[----:B------:R-:W-:Y:S02]  /*7e90*/  FFMA R73, R64, R33, 1 ;  /* 0x3f80000040497423 */ /* 0x000fe40000000021 */
[----:B------:R-:W-:Y:S02]  /*7ea0*/  FFMA R63, R71, R40, 1 ;  /* 0x3f800000473f7423 */ /* 0x000fe40000000028 */
[----:B------:R-:W-:Y:S01]  /*7eb0*/  FFMA R72, R72, R41, 1 ;  /* 0x3f80000048487423 */ /* 0x000fe20000000029 */
[----:B------:R-:W-:Y:S01]  /*7ec0*/  FFMA R71, R79, R34, 1 ;  /* 0x3f8000004f477423 */ /* 0x000fe20000000022 */
[----:B------:R-:W-:Y:S06]  /*7ed0*/  @P0 BRA `(.L_x_125) ;  /* 0x0000000000140947 */ /* 0x000fec0003800000 */
[----:B------:R-:W-:Y:S02]  /*7ee0*/  MOV R82, R36 ;  /* 0x0000002400527202 */ /* 0x000fe40000000f00 */
[----:B------:R-:W-:Y:S02]  /*7ef0*/  MOV R81, 0x7f10 ;  /* 0x00007f1000517802 */ /* 0x000fe40000000f00 */
[----:B------:R-:W-:Y:S05]  /*7f00*/  CALL.REL.NOINC `($__internal_3_$__cuda_sm20_rcp_rn_f32_slowpath) ;  /* 0x0000003400c07944 */ /* 0x000fea0003c00000 */
[----:B------:R-:W-:Y:S01]  /*7f10*/  MOV R32, R64 ;  /* 0x0000004000207202 */ /* 0x000fe20000000f00 */
[----:B------:R-:W-:Y:S05]  /*7f20*/  BRA `(.L_x_126) ;  /* 0x0000000000107947 */ /* 0x000fea0003800000 */
.L_x_125:
[----:B------:R-:W1:Y:S02]  /*7f30*/  MUFU.RCP R32, R36 ;  /* 0x0000002400207308 */ /* 0x000e640000001000 */
[----:B-1----:R-:W-:Y:S04]  /*7f40*/  FFMA R33, R36, R32, -1 ;  /* 0xbf80000024217423 */ /* 0x002fe80000000020 */
[----:B------:R-:W-:Y:S04]  /*7f50*/  FADD.FTZ R33, -R33, -RZ ;  /* 0x800000ff21217221 */ /* 0x000fe80000010100 */
[----:B------:R-:W-:Y:S07]  /*7f60*/  FFMA R32, R32, R33, R32 ;  /* 0x0000002120207223 */ /* 0x000fee0000000020 */
.L_x_126:
[----:B------:R-:W-:Y:S05]  /*7f70*/  BSYNC.RECONVERGENT B1 ;  /* 0x0000000000017941 */ /* 0x000fea0003800200 */
.L_x_124:
[----:B------:R-:W-:Y:S01]  /*7f80*/  VIADD R33, R88, 0x1800000 ;  /* 0x0180000058217836 */ /* 0x000fe20000000000 */
[----:B------:R-:W-:Y:S04]  /*7f90*/  BSSY.RECONVERGENT B1, `(.L_x_127) ;  /* 0x000000e000017945 */ /* 0x000fe80003800200 */
[----:B------:R-:W-:Y:S04]  /*7fa0*/  LOP3.LUT R33, R33, 0x7f800000, RZ, 0xc0, !PT ;  /* 0x7f80000021217812 */ /* 0x000fe800078ec0ff */
[----:B------:R-:W-:Y:S11]  /*7fb0*/  ISETP.GT.U32.AND P0, PT, R33, 0x1ffffff, PT ;  /* 0x01ffffff2100780c */ /* 0x000ff60003f04070 */
[----:B------:R-:W-:Y:S02]  /*7fc0*/  @!UPT UIADD3 URZ, UPT, UPT, URZ, URZ, URZ ;  /* 0x000000fffffff290 */ /* 0x000fe4000fffe0ff */
[----:B------:R-:W-:Y:S05]  /*7fd0*/  @P0 BRA `(.L_x_128) ;  /* 0x0000000000140947 */ /* 0x000fea0003800000 */
[----:B------:R-:W-:Y:S02]  /*7fe0*/  MOV R82, R88 ;  /* 0x0000005800527202 */ /* 0x000fe40000000f00 */
[----:B------:R-:W-:Y:S02]  /*7ff0*/  MOV R81, 0x8010 ;  /* 0x0000801000517802 */ /* 0x000fe40000000f00 */
[----:B------:R-:W-:Y:S05]  /*8000*/  CALL.REL.NOINC `($__internal_3_$__cuda_sm20_rcp_rn_f32_slowpath) ;  /* 0x0000003400807944 */ /* 0x000fea0003c00000 */
[----:B------:R-:W-:Y:S01]  /*8010*/  MOV R33, R64 ;  /* 0x0000004000217202 */ /* 0x000fe20000000f00 */
[----:B------:R-:W-:Y:S05]  /*8020*/  BRA `(.L_x_129) ;  /* 0x0000000000107947 */ /* 0x000fea0003800000 */
.L_x_128:
[----:B------:R-:W1:Y:S02]  /*8030*/  MUFU.RCP R33, R88 ;  /* 0x0000005800217308 */ /* 0x000e640000001000 */
[----:B-1----:R-:W-:Y:S04]  /*8040*/  FFMA R34, R88, R33, -1 ;  /* 0xbf80000058227423 */ /* 0x002fe80000000021 */
[----:B------:R-:W-:Y:S04]  /*8050*/  FADD.FTZ R34, -R34, -RZ ;  /* 0x800000ff22227221 */ /* 0x000fe80000010100 */
[----:B------:R-:W-:Y:S07]  /*8060*/  FFMA R33, R33, R34, R33 ;  /* 0x0000002221217223 */ /* 0x000fee0000000021 */
.L_x_129:
[----:B------:R-:W-:Y:S05]  /*8070*/  BSYNC.RECONVERGENT B1 ;  /* 0x0000000000017941 */ /* 0x000fea0003800200 */
.L_x_127:
        /* <DEDUP_REMOVED lines=11> */
.L_x_131:
[----:B------:R-:W1:Y:S02]  /*8130*/  MUFU.RCP R34, R38 ;  /* 0x0000002600227308 */ /* 0x000e640000001000 */
[----:B-1----:R-:W-:Y:S04]  /*8140*/  FFMA R38, R38, R34, -1 ;  /* 0xbf80000026267423 */ /* 0x002fe80000000022 */
[----:B------:R-:W-:Y:S04]  /*8150*/  FADD.FTZ R38, -R38, -RZ ;  /* 0x800000ff26267221 */ /* 0x000fe80000010100 */
[----:B------:R-:W-:Y:S07]  /*8160*/  FFMA R34, R34, R38, R34 ;  /* 0x0000002622227223 */ /* 0x000fee0000000022 */
.L_x_132:
[----:B------:R-:W-:Y:S05]  /*8170*/  BSYNC.RECONVERGENT B1 ;  /* 0x0000000000017941 */ /* 0x000fea0003800200 */
.L_x_130:
        /* <DEDUP_REMOVED lines=11> */
.L_x_134:
[----:B------:R-:W1:Y:S02]  /*8230*/  MUFU.RCP R36, R37 ;  /* 0x0000002500247308 */ /* 0x000e640000001000 */
[----:B-1----:R-:W-:Y:S04]  /*8240*/  FFMA R37, R37, R36, -1 ;  /* 0xbf80000025257423 */ /* 0x002fe80000000024 */
[----:B------:R-:W-:Y:S04]  /*8250*/  FADD.FTZ R37, -R37, -RZ ;  /* 0x800000ff25257221 */ /* 0x000fe80000010100 */
[----:B------:R-:W-:Y:S07]  /*8260*/  FFMA R36, R36, R37, R36 ;  /* 0x0000002524247223 */ /* 0x000fee0000000024 */
.L_x_135:
[----:B------:R-:W-:Y:S05]  /*8270*/  BSYNC.RECONVERGENT B1 ;  /* 0x0000000000017941 */ /* 0x000fea0003800200 */
.L_x_133:
        /* <DEDUP_REMOVED lines=11> */
.L_x_137:
[----:B------:R-:W1:Y:S02]  /*8330*/  MUFU.RCP R37, R89 ;  /* 0x0000005900257308 */ /* 0x000e640000001000 */
[----:B-1----:R-:W-:Y:S04]  /*8340*/  FFMA R38, R89, R37, -1 ;  /* 0xbf80000059267423 */ /* 0x002fe80000000025 */
[----:B------:R-:W-:Y:S04]  /*8350*/  FADD.FTZ R38, -R38, -RZ ;  /* 0x800000ff26267221 */ /* 0x000fe80000010100 */
[----:B------:R-:W-:Y:S07]  /*8360*/  FFMA R37, R37, R38, R37 ;  /* 0x0000002625257223 */ /* 0x000fee0000000025 */
.L_x_138:
[----:B------:R-:W-:Y:S05]  /*8370*/  BSYNC.RECONVERGENT B1 ;  /* 0x0000000000017941 */ /* 0x000fea0003800200 */
.L_x_136:
        /* <DEDUP_REMOVED lines=11> */
.L_x_140:
[----:B------:R-:W1:Y:S02]  /*8430*/  MUFU.RCP R38, R39 ;  /* 0x0000002700267308 */ /* 0x000e640000001000 */
[----:B-1----:R-:W-:Y:S04]  /*8440*/  FFMA R39, R39, R38, -1 ;  /* 0xbf80000027277423 */ /* 0x002fe80000000026 */
[----:B------:R-:W-:Y:S04]  /*8450*/  FADD.FTZ R39, -R39, -RZ ;  /* 0x800000ff27277221 */ /* 0x000fe80000010100 */
[----:B------:R-:W-:Y:S07]  /*8460*/  FFMA R38, R38, R39, R38 ;  /* 0x0000002726267223 */ /* 0x000fee0000000026 */
.L_x_141:
[----:B------:R-:W-:Y:S05]  /*8470*/  BSYNC.RECONVERGENT B1 ;  /* 0x0000000000017941 */ /* 0x000fea0003800200 */
.L_x_139:
        /* <DEDUP_REMOVED lines=11> */
.L_x_143:
[----:B------:R-:W1:Y:S02]  /*8530*/  MUFU.RCP R39, R56 ;  /* 0x0000003800277308 */ /* 0x000e640000001000 */
[----:B-1----:R-:W-:Y:S04]  /*8540*/  FFMA R40, R56, R39, -1 ;  /* 0xbf80000038287423 */ /* 0x002fe80000000027 */
[----:B------:R-:W-:Y:S04]  /*8550*/  FADD.FTZ R40, -R40, -RZ ;  /* 0x800000ff28287221 */ /* 0x000fe80000010100 */
[----:B------:R-:W-:Y:S07]  /*8560*/  FFMA R39, R39, R40, R39 ;  /* 0x0000002827277223 */ /* 0x000fee0000000027 */
.L_x_144:
[----:B------:R-:W-:Y:S05]  /*8570*/  BSYNC.RECONVERGENT B1 ;  /* 0x0000000000017941 */ /* 0x000fea0003800200 */
.L_x_142:
        /* <DEDUP_REMOVED lines=11> */
.L_x_146:
[----:B------:R-:W1:Y:S02]  /*8630*/  MUFU.RCP R40, R53 ;  /* 0x0000003500287308 */ /* 0x000e640000001000 */
[----:B-1----:R-:W-:Y:S04]  /*8640*/  FFMA R41, R53, R40, -1 ;  /* 0xbf80000035297423 */ /* 0x002fe80000000028 */
[----:B------:R-:W-:Y:S04]  /*8650*/  FADD.FTZ R41, -R41, -RZ ;  /* 0x800000ff29297221 */ /* 0x000fe80000010100 */
[----:B------:R-:W-:Y:S07]  /*8660*/  FFMA R40, R40, R41, R40 ;  /* 0x0000002928287223 */ /* 0x000fee0000000028 */
.L_x_147:
[----:B------:R-:W-:Y:S05]  /*8670*/  BSYNC.RECONVERGENT B1 ;  /* 0x0000000000017941 */ /* 0x000fea0003800200 */
.L_x_145:
        /* <DEDUP_REMOVED lines=11> */
.L_x_149:
[----:B------:R-:W1:Y:S02]  /*8730*/  MUFU.RCP R41, R87 ;  /* 0x0000005700297308 */ /* 0x000e640000001000 */
[----:B-1----:R-:W-:Y:S04]  /*8740*/  FFMA R42, R87, R41, -1 ;  /* 0xbf800000572a7423 */ /* 0x002fe80000000029 */
[----:B------:R-:W-:Y:S04]  /*8750*/  FADD.FTZ R42, -R42, -RZ ;  /* 0x800000ff2a2a7221 */ /* 0x000fe80000010100 */
[----:B------:R-:W-:Y:S07]  /*8760*/  FFMA R41, R41, R42, R41 ;  /* 0x0000002a29297223 */ /* 0x000fee0000000029 */
.L_x_150:
[----:B------:R-:W-:Y:S05]  /*8770*/  BSYNC.RECONVERGENT B1 ;  /* 0x0000000000017941 */ /* 0x000fea0003800200 */
.L_x_148:
        /* <DEDUP_REMOVED lines=11> */
.L_x_152:
[----:B------:R-:W1:Y:S02]  /*8830*/  MUFU.RCP R42, R86 ;  /* 0x00000056002a7308 */ /* 0x000e640000001000 */
[----:B-1----:R-:W-:Y:S04]  /*8840*/  FFMA R43, R86, R42, -1 ;  /* 0xbf800000562b7423 */ /* 0x002fe8000000002a */
[----:B------:R-:W-:Y:S04]  /*8850*/  FADD.FTZ R43, -R43, -RZ ;  /* 0x800000ff2b2b7221 */ /* 0x000fe80000010100 */
[----:B------:R-:W-:Y:S07]  /*8860*/  FFMA R42, R42, R43, R42 ;  /* 0x0000002b2a2a7223 */ /* 0x000fee000000002a */
.L_x_153:
[----:B------:R-:W-:Y:S05]  /*8870*/  BSYNC.RECONVERGENT B1 ;  /* 0x0000000000017941 */ /* 0x000fea0003800200 */
.L_x_151:
        /* <DEDUP_REMOVED lines=11> */
.L_x_155:
[----:B------:R-:W1:Y:S02]  /*8930*/  MUFU.RCP R43, R85 ;  /* 0x00000055002b7308 */ /* 0x000e640000001000 */
[----:B-1----:R-:W-:Y:S04]  /*8940*/  FFMA R44, R85, R43, -1 ;  /* 0xbf800000552c7423 */ /* 0x002fe8000000002b */
[----:B------:R-:W-:Y:S04]  /*8950*/  FADD.FTZ R44, -R44, -RZ ;  /* 0x800000ff2c2c7221 */ /* 0x000fe80000010100 */
[----:B------:R-:W-:Y:S07]  /*8960*/  FFMA R43, R43, R44, R43 ;  /* 0x0000002c2b2b7223 */ /* 0x000fee000000002b */
.L_x_156:
[----:B------:R-:W-:Y:S05]  /*8970*/  BSYNC.RECONVERGENT B1 ;  /* 0x0000000000017941 */ /* 0x000fea0003800200 */
.L_x_154:
        /* <DEDUP_REMOVED lines=11> */
.L_x_158:
[----:B------:R-:W1:Y:S02]  /*8a30*/  MUFU.RCP R44, R62 ;  /* 0x0000003e002c7308 */ /* 0x000e640000001000 */
[----:B-1----:R-:W-:Y:S04]  /*8a40*/  FFMA R45, R62, R44, -1 ;  /* 0xbf8000003e2d7423 */ /* 0x002fe8000000002c */
[----:B------:R-:W-:Y:S04]  /*8a50*/  FADD.FTZ R45, -R45, -RZ ;  /* 0x800000ff2d2d7221 */ /* 0x000fe80000010100 */
[----:B------:R-:W-:Y:S07]  /*8a60*/  FFMA R44, R44, R45, R44 ;  /* 0x0000002d2c2c7223 */ /* 0x000fee000000002c */
.L_x_159:
[----:B------:R-:W-:Y:S05]  /*8a70*/  BSYNC.RECONVERGENT B1 ;  /* 0x0000000000017941 */ /* 0x000fea0003800200 */
.L_x_157:
        /* <DEDUP_REMOVED lines=11> */
.L_x_161:
[----:B------:R-:W1:Y:S02]  /*8b30*/  MUFU.RCP R45, R52 ;  /* 0x00000034002d7308 */ /* 0x000e640000001000 */
[----:B-1----:R-:W-:Y:S04]  /*8b40*/  FFMA R46, R52, R45, -1 ;  /* 0xbf800000342e7423 */ /* 0x002fe8000000002d */
[----:B------:R-:W-:Y:S04]  /*8b50*/  FADD.FTZ R46, -R46, -RZ ;  /* 0x800000ff2e2e7221 */ /* 0x000fe80000010100 */
[----:B------:R-:W-:Y:S07]  /*8b60*/  FFMA R45, R45, R46, R45 ;  /* 0x0000002e2d2d7223 */ /* 0x000fee000000002d */
.L_x_162:
[----:B------:R-:W-:Y:S05]  /*8b70*/  BSYNC.RECONVERGENT B1 ;  /* 0x0000000000017941 */ /* 0x000fea0003800200 */
.L_x_160:
        /* <DEDUP_REMOVED lines=11> */
.L_x_164:
[----:B------:R-:W1:Y:S02]  /*8c30*/  MUFU.RCP R46, R49 ;  /* 0x00000031002e7308 */ /* 0x000e640000001000 */
[----:B-1----:R-:W-:Y:S04]  /*8c40*/  FFMA R47, R49, R46, -1 ;  /* 0xbf800000312f7423 */ /* 0x002fe8000000002e */
[----:B------:R-:W-:Y:S04]  /*8c50*/  FADD.FTZ R47, -R47, -RZ ;  /* 0x800000ff2f2f7221 */ /* 0x000fe80000010100 */
[----:B------:R-:W-:Y:S07]  /*8c60*/  FFMA R46, R46, R47, R46 ;  /* 0x0000002f2e2e7223 */ /* 0x000fee000000002e */
.L_x_165:
[----:B------:R-:W-:Y:S05]  /*8c70*/  BSYNC.RECONVERGENT B1 ;  /* 0x0000000000017941 */ /* 0x000fea0003800200 */
.L_x_163:
        /* <DEDUP_REMOVED lines=11> */
.L_x_167:
[----:B------:R-:W1:Y:S02]  /*8d30*/  MUFU.RCP R47, R76 ;  /* 0x0000004c002f7308 */ /* 0x000e640000001000 */
[----:B-1----:R-:W-:Y:S04]  /*8d40*/  FFMA R48, R76, R47, -1 ;  /* 0xbf8000004c307423 */ /* 0x002fe8000000002f */
[----:B------:R-:W-:Y:S04]  /*8d50*/  FADD.FTZ R48, -R48, -RZ ;  /* 0x800000ff30307221 */ /* 0x000fe80000010100 */
[----:B------:R-:W-:Y:S07]  /*8d60*/  FFMA R47, R47, R48, R47 ;  /* 0x000000302f2f7223 */ /* 0x000fee000000002f */
.L_x_168:
[----:B------:R-:W-:Y:S05]  /*8d70*/  BSYNC.RECONVERGENT B1 ;  /* 0x0000000000017941 */ /* 0x000fea0003800200 */
.L_x_166:
        /* <DEDUP_REMOVED lines=11> */
.L_x_170:
[----:B------:R-:W1:Y:S02]  /*8e30*/  MUFU.RCP R48, R61 ;  /* 0x0000003d00307308 */ /* 0x000e640000001000 */
[----:B-1----:R-:W-:Y:S04]  /*8e40*/  FFMA R49, R61, R48, -1 ;  /* 0xbf8000003d317423 */ /* 0x002fe80000000030 */
[----:B------:R-:W-:Y:S04]  /*8e50*/  FADD.FTZ R49, -R49, -RZ ;  /* 0x800000ff31317221 */ /* 0x000fe80000010100 */
[----:B------:R-:W-:Y:S07]  /*8e60*/  FFMA R48, R48, R49, R48 ;  /* 0x0000003130307223 */ /* 0x000fee0000000030 */
.L_x_171:
[----:B------:R-:W-:Y:S05]  /*8e70*/  BSYNC.RECONVERGENT B1 ;  /* 0x0000000000017941 */ /* 0x000fea0003800200 */
.L_x_169:
        /* <DEDUP_REMOVED lines=11> */
.L_x_173:
[----:B------:R-:W1:Y:S02]  /*8f30*/  MUFU.RCP R49, R50 ;  /* 0x0000003200317308 */ /* 0x000e640000001000 */
[----:B-1----:R-:W-:Y:S04]  /*8f40*/  FFMA R50, R50, R49, -1 ;  /* 0xbf80000032327423 */ /* 0x002fe80000000031 */
[----:B------:R-:W-:Y:S04]  /*8f50*/  FADD.FTZ R50, -R50, -RZ ;  /* 0x800000ff32327221 */ /* 0x000fe80000010100 */
[----:B------:R-:W-:Y:S07]  /*8f60*/  FFMA R49, R49, R50, R49 ;  /* 0x0000003231317223 */ /* 0x000fee0000000031 */
.L_x_174:
[----:B------:R-:W-:Y:S05]  /*8f70*/  BSYNC.RECONVERGENT B1 ;  /* 0x0000000000017941 */ /* 0x000fea0003800200 */
.L_x_172:
        /* <DEDUP_REMOVED lines=11> */
.L_x_176:
[----:B------:R-:W1:Y:S02]  /*9030*/  MUFU.RCP R50, R51 ;  /* 0x0000003300327308 */ /* 0x000e640000001000 */
[----:B-1----:R-:W-:Y:S04]  /*9040*/  FFMA R51, R51, R50, -1 ;  /* 0xbf80000033337423 */ /* 0x002fe80000000032 */
[----:B------:R-:W-:Y:S04]  /*9050*/  FADD.FTZ R51, -R51, -RZ ;  /* 0x800000ff33337221 */ /* 0x000fe80000010100 */
[----:B------:R-:W-:Y:S07]  /*9060*/  FFMA R50, R50, R51, R50 ;  /* 0x0000003332327223 */ /* 0x000fee0000000032 */
.L_x_177:
[----:B------:R-:W-:Y:S05]  /*9070*/  BSYNC.RECONVERGENT B1 ;  /* 0x0000000000017941 */ /* 0x000fea0003800200 */
.L_x_175:
        /* <DEDUP_REMOVED lines=11> */
.L_x_179:
[----:B------:R-:W1:Y:S02]  /*9130*/  MUFU.RCP R51, R75 ;  /* 0x0000004b00337308 */ /* 0x000e640000001000 */
[----:B-1----:R-:W-:Y:S04]  /*9140*/  FFMA R52, R75, R51, -1 ;  /* 0xbf8000004b347423 */ /* 0x002fe80000000033 */
[----:B------:R-:W-:Y:S04]  /*9150*/  FADD.FTZ R52, -R52, -RZ ;  /* 0x800000ff34347221 */ /* 0x000fe80000010100 */
[----:B------:R-:W-:Y:S07]  /*9160*/  FFMA R51, R51, R52, R51 ;  /* 0x0000003433337223 */ /* 0x000fee0000000033 */
.L_x_180:
[----:B------:R-:W-:Y:S05]  /*9170*/  BSYNC.RECONVERGENT B1 ;  /* 0x0000000000017941 */ /* 0x000fea0003800200 */
.L_x_178:
        /* <DEDUP_REMOVED lines=11> */
.L_x_182:
[----:B------:R-:W1:Y:S02]  /*9230*/  MUFU.RCP R52, R57 ;  /* 0x0000003900347308 */ /* 0x000e640000001000 */
[----:B-1----:R-:W-:Y:S04]  /*9240*/  FFMA R53, R57, R52, -1 ;  /* 0xbf80000039357423 */ /* 0x002fe80000000034 */
[----:B------:R-:W-:Y:S04]  /*9250*/  FADD.FTZ R53, -R53, -RZ ;  /* 0x800000ff35357221 */ /* 0x000fe80000010100 */
[----:B------:R-:W-:Y:S07]  /*9260*/  FFMA R52, R52, R53, R52 ;  /* 0x0000003534347223 */ /* 0x000fee0000000034 */
.L_x_183:
[----:B------:R-:W-:Y:S05]  /*9270*/  BSYNC.RECONVERGENT B1 ;  /* 0x0000000000017941 */ /* 0x000fea0003800200 */
.L_x_181:
        /* <DEDUP_REMOVED lines=11> */
.L_x_185:
[----:B------:R-:W1:Y:S02]  /*9330*/  MUFU.RCP R53, R54 ;  /* 0x0000003600357308 */ /* 0x000e640000001000 */
[----:B-1----:R-:W-:Y:S04]  /*9340*/  FFMA R54, R54, R53, -1 ;  /* 0xbf80000036367423 */ /* 0x002fe80000000035 */
[----:B------:R-:W-:Y:S04]  /*9350*/  FADD.FTZ R54, -R54, -RZ ;  /* 0x800000ff36367221 */ /* 0x000fe80000010100 */
[----:B------:R-:W-:Y:S07]  /*9360*/  FFMA R53, R53, R54, R53 ;  /* 0x0000003635357223 */ /* 0x000fee0000000035 */
.L_x_186:
[----:B------:R-:W-:Y:S05]  /*9370*/  BSYNC.RECONVERGENT B1 ;  /* 0x0000000000017941 */ /* 0x000fea0003800200 */
.L_x_184:
        /* <DEDUP_REMOVED lines=11> */
.L_x_188:
[----:B------:R-:W1:Y:S02]  /*9430*/  MUFU.RCP R54, R55 ;  /* 0x0000003700367308 */ /* 0x000e640000001000 */
[----:B-1----:R-:W-:Y:S04]  /*9440*/  FFMA R55, R55, R54, -1 ;  /* 0xbf80000037377423 */ /* 0x002fe80000000036 */
[----:B------:R-:W-:Y:S04]  /*9450*/  FADD.FTZ R55, -R55, -RZ ;  /* 0x800000ff37377221 */ /* 0x000fe80000010100 */
[----:B------:R-:W-:Y:S07]  /*9460*/  FFMA R54, R54, R55, R54 ;  /* 0x0000003736367223 */ /* 0x000fee0000000036 */
.L_x_189:
[----:B------:R-:W-:Y:S05]  /*9470*/  BSYNC.RECONVERGENT B1 ;  /* 0x0000000000017941 */ /* 0x000fea0003800200 */
.L_x_187:
        /* <DEDUP_REMOVED lines=11> */
.L_x_191:
[----:B------:R-:W1:Y:S02]  /*9530*/  MUFU.RCP R55, R78 ;  /* 0x0000004e00377308 */ /* 0x000e640000001000 */
[----:B-1----:R-:W-:Y:S04]  /*9540*/  FFMA R56, R78, R55, -1 ;  /* 0xbf8000004e387423 */ /* 0x002fe80000000037 */
[----:B------:R-:W-:Y:S04]  /*9550*/  FADD.FTZ R56, -R56, -RZ ;  /* 0x800000ff38387221 */ /* 0x000fe80000010100 */
[----:B------:R-:W-:Y:S07]  /*9560*/  FFMA R55, R55, R56, R55 ;  /* 0x0000003837377223 */ /* 0x000fee0000000037 */
.L_x_192:
[----:B------:R-:W-:Y:S05]  /*9570*/  BSYNC.RECONVERGENT B1 ;  /* 0x0000000000017941 */ /* 0x000fea0003800200 */
.L_x_190:
        /* <DEDUP_REMOVED lines=11> */
.L_x_194:
[----:B------:R-:W1:Y:S02]  /*9630*/  MUFU.RCP R56, R74 ;  /* 0x0000004a00387308 */ /* 0x000e640000001000 */
[----:B-1----:R-:W-:Y:S04]  /*9640*/  FFMA R57, R74, R56, -1 ;  /* 0xbf8000004a397423 */ /* 0x002fe80000000038 */
[----:B------:R-:W-:Y:S04]  /*9650*/  FADD.FTZ R57, -R57, -RZ ;  /* 0x800000ff39397221 */ /* 0x000fe80000010100 */
[----:B------:R-:W-:Y:S07]  /*9660*/  FFMA R56, R56, R57, R56 ;  /* 0x0000003938387223 */ /* 0x000fee0000000038 */
.L_x_195:
[----:B------:R-:W-:Y:S05]  /*9670*/  BSYNC.RECONVERGENT B1 ;  /* 0x0000000000017941 */ /* 0x000fea0003800200 */
.L_x_193:
        /* <DEDUP_REMOVED lines=11> */
.L_x_197:
[----:B------:R-:W1:Y:S02]  /*9730*/  MUFU.RCP R57, R58 ;  /* 0x0000003a00397308 */ /* 0x000e640000001000 */
[----:B-1----:R-:W-:Y:S04]  /*9740*/  FFMA R58, R58, R57, -1 ;  /* 0xbf8000003a3a7423 */ /* 0x002fe80000000039 */
[----:B------:R-:W-:Y:S04]  /*9750*/  FADD.FTZ R58, -R58, -RZ ;  /* 0x800000ff3a3a7221 */ /* 0x000fe80000010100 */
[----:B------:R-:W-:Y:S07]  /*9760*/  FFMA R57, R57, R58, R57 ;  /* 0x0000003a39397223 */ /* 0x000fee0000000039 */
.L_x_198:
[----:B------:R-:W-:Y:S05]  /*9770*/  BSYNC.RECONVERGENT B1 ;  /* 0x0000000000017941 */ /* 0x000fea0003800200 */
.L_x_196:
        /* <DEDUP_REMOVED lines=11> */
.L_x_200:
[----:B------:R-:W1:Y:S02]  /*9830*/  MUFU.RCP R58, R59 ;  /* 0x0000003b003a7308 */ /* 0x000e640000001000 */
[----:B-1----:R-:W-:Y:S04]  /*9840*/  FFMA R59, R59, R58, -1 ;  /* 0xbf8000003b3b7423 */ /* 0x002fe8000000003a */
[----:B------:R-:W-:Y:S04]  /*9850*/  FADD.FTZ R59, -R59, -RZ ;  /* 0x800000ff3b3b7221 */ /* 0x000fe80000010100 */
[----:B------:R-:W-:Y:S07]  /*9860*/  FFMA R58, R58, R59, R58 ;  /* 0x0000003b3a3a7223 */ /* 0x000fee000000003a */
.L_x_201:
[----:B------:R-:W-:Y:S05]  /*9870*/  BSYNC.RECONVERGENT B1 ;  /* 0x0000000000017941 */ /* 0x000fea0003800200 */
.L_x_199:
        /* <DEDUP_REMOVED lines=11> */
.L_x_203:
[----:B------:R-:W1:Y:S02]  /*9930*/  MUFU.RCP R59, R60 ;  /* 0x0000003c003b7308 */ /* 0x000e640000001000 */
[----:B-1----:R-:W-:Y:S04]  /*9940*/  FFMA R60, R60, R59, -1 ;  /* 0xbf8000003c3c7423 */ /* 0x002fe8000000003b */
[----:B------:R-:W-:Y:S04]  /*9950*/  FADD.FTZ R60, -R60, -RZ ;  /* 0x800000ff3c3c7221 */ /* 0x000fe80000010100 */
[----:B------:R-:W-:Y:S07]  /*9960*/  FFMA R59, R59, R60, R59 ;  /* 0x0000003c3b3b7223 */ /* 0x000fee000000003b */
.L_x_204:
[----:B------:R-:W-:Y:S05]  /*9970*/  BSYNC.RECONVERGENT B1 ;  /* 0x0000000000017941 */ /* 0x000fea0003800200 */
.L_x_202:
        /* <DEDUP_REMOVED lines=11> */
.L_x_206:
[----:B------:R-:W1:Y:S02]  /*9a30*/  MUFU.RCP R60, R77 ;  /* 0x0000004d003c7308 */ /* 0x000e640000001000 */
[----:B-1----:R-:W-:Y:S04]  /*9a40*/  FFMA R61, R77, R60, -1 ;  /* 0xbf8000004d3d7423 */ /* 0x002fe8000000003c */
[----:B------:R-:W-:Y:S04]  /*9a50*/  FADD.FTZ R61, -R61, -RZ ;  /* 0x800000ff3d3d7221 */ /* 0x000fe80000010100 */
[----:B------:R-:W-:Y:S07]  /*9a60*/  FFMA R60, R60, R61, R60 ;  /* 0x0000003d3c3c7223 */ /* 0x000fee000000003c */
.L_x_207:
[----:B------:R-:W-:Y:S05]  /*9a70*/  BSYNC.RECONVERGENT B1 ;  /* 0x0000000000017941 */ /* 0x000fea0003800200 */
.L_x_205:
        /* <DEDUP_REMOVED lines=11> */
.L_x_209:
[----:B------:R-:W1:Y:S02]  /*9b30*/  MUFU.RCP R61, R73 ;  /* 0x00000049003d7308 */ /* 0x000e640000001000 */
[----:B-1----:R-:W-:Y:S04]  /*9b40*/  FFMA R62, R73, R61, -1 ;  /* 0xbf800000493e7423 */ /* 0x002fe8000000003d */
[----:B------:R-:W-:Y:S04]  /*9b50*/  FADD.FTZ R62, -R62, -RZ ;  /* 0x800000ff3e3e7221 */ /* 0x000fe80000010100 */
[----:B------:R-:W-:Y:S07]  /*9b60*/  FFMA R61, R61, R62, R61 ;  /* 0x0000003e3d3d7223 */ /* 0x000fee000000003d */
.L_x_210:
[----:B------:R-:W-:Y:S05]  /*9b70*/  BSYNC.RECONVERGENT B1 ;  /* 0x0000000000017941 */ /* 0x000fea0003800200 */
.L_x_208:
        /* <DEDUP_REMOVED lines=11> */
.L_x_212:
[----:B------:R-:W1:Y:S02]  /*9c30*/  MUFU.RCP R62, R63 ;  /* 0x0000003f003e7308 */ /* 0x000e640000001000 */
[----:B-1----:R-:W-:Y:S04]  /*9c40*/  FFMA R63, R63, R62, -1 ;  /* 0xbf8000003f3f7423 */ /* 0x002fe8000000003e */
[----:B------:R-:W-:Y:S04]  /*9c50*/  FADD.FTZ R63, -R63, -RZ ;  /* 0x800000ff3f3f7221 */ /* 0x000fe80000010100 */
[----:B------:R-:W-:Y:S07]  /*9c60*/  FFMA R62, R62, R63, R62 ;  /* 0x0000003f3e3e7223 */ /* 0x000fee000000003e */
.L_x_213:
[----:B------:R-:W-:Y:S05]  /*9c70*/  BSYNC.RECONVERGENT B1 ;  /* 0x0000000000017941 */ /* 0x000fea0003800200 */
.L_x_211:
        /* <DEDUP_REMOVED lines=11> */
.L_x_215:
[----:B------:R-:W1:Y:S02]  /*9d30*/  MUFU.RCP R63, R72 ;  /* 0x00000048003f7308 */ /* 0x000e640000001000 */
[----:B-1----:R-:W-:Y:S04]  /*9d40*/  FFMA R64, R72, R63, -1 ;  /* 0xbf80000048407423 */ /* 0x002fe8000000003f */
[----:B------:R-:W-:Y:S04]  /*9d50*/  FADD.FTZ R64, -R64, -RZ ;  /* 0x800000ff40407221 */ /* 0x000fe80000010100 */
[----:B------:R-:W-:Y:S07]  /*9d60*/  FFMA R63, R63, R64, R63 ;  /* 0x000000403f3f7223 */ /* 0x000fee000000003f */
.L_x_216:
[----:B------:R-:W-:Y:S05]  /*9d70*/  BSYNC.RECONVERGENT B1 ;  /* 0x0000000000017941 */ /* 0x000fea0003800200 */
.L_x_214:
        /* <DEDUP_REMOVED lines=9> */
[----:B------:R-:W-:Y:S05]  /*9e10*/  BRA `(.L_x_219) ;  /* 0x0000000000107947 */ /* 0x000fea0003800000 */
.L_x_218:
[----:B------:R-:W1:Y:S02]  /*9e20*/  MUFU.RCP R64, R71 ;  /* 0x0000004700407308 */ /* 0x000e640000001000 */
[----:B-1----:R-:W-:Y:S04]  /*9e30*/  FFMA R71, R71, R64, -1 ;  /* 0xbf80000047477423 */ /* 0x002fe80000000040 */
[----:B------:R-:W-:Y:S04]  /*9e40*/  FADD.FTZ R71, -R71, -RZ ;  /* 0x800000ff47477221 */ /* 0x000fe80000010100 */
[----:B------:R-:W-:Y:S07]  /*9e50*/  FFMA R64, R64, R71, R64 ;  /* 0x0000004740407223 */ /* 0x000fee0000000040 */
.L_x_219:
[----:B------:R-:W-:Y:S05]  /*9e60*/  BSYNC.RECONVERGENT B1 ;  /* 0x0000000000017941 */ /* 0x000fea0003800200 */
.L_x_217:
[----:B------:R-:W-:Y:S01]  /*9e70*/  ISETP.NE.AND P0, PT, R155, RZ, PT ;  /* 0x000000ff9b00720c */ /* 0x000fe20003f05270 */
[----:B------:R-:W-:Y:S01]  /*9e80*/  USHF.L.U32 UR8, UR40, 0xd, URZ ;  /* 0x0000000d28087899 */ /* 0x000fe200080006ff */
[----:B------:R-:W-:Y:S01]  /*9e90*/  FMUL R32, R0, R32 ;  /* 0x0000002000207220 */ /* 0x000fe20000400000 */
[----:B------:R-:W-:Y:S01]  /*9ea0*/  FMUL R33, R2, R33 ;  /* 0x0000002102217220 */ /* 0x000fe20000400000 */
[----:B------:R-:W-:Y:S01]  /*9eb0*/  FMUL R34, R3, R34 ;  /* 0x0000002203227220 */ /* 0x000fe20000400000 */
[----:B------:R-:W-:Y:S01]  /*9ec0*/  FMUL R36, R7, R36 ;  /* 0x0000002407247220 */ /* 0x000fe20000400000 */
[----:B------:R-:W-:Y:S01]  /*9ed0*/  FMUL R37, R4, R37 ;  /* 0x0000002504257220 */ /* 0x000fe20000400000 */
[----:B------:R-:W-:Y:S01]  /*9ee0*/  IADD3 R0, PT, PT, R152, UR8, RZ ;  /* 0x0000000898007c10 */ /* 0x000fe2000fffe0ff */
[----:B------:R-:W-:Y:S01]  /*9ef0*/  FMUL R38, R5, R38 ;  /* 0x0000002605267220 */ /* 0x000fe20000400000 */
        /* <DEDUP_REMOVED lines=8> */
[----:B------:R-:W-:Y:S01]  /*9f80*/  F2FP.F16.F32.PACK_AB R12, R42, R41 ;  /* 0x000000292a0c723e */ /* 0x000fe200000000ff */
[----:B------:R-:W-:Y:S01]  /*9f90*/  FMUL R15, R14, R47 ;  /* 0x0000002f0e0f7220 */ /* 0x000fe20000400000 */
[----:B------:R-:W-:Y:S01]  /*9fa0*/  F2FP.F16.F32.PACK_AB R13, R44, R43 ;  /* 0x0000002b2c0d723e */ /* 0x000fe200000000ff */
[----:B------:R-:W-:Y:S01]  /*9fb0*/  FMUL R48, R19, R48 ;  /* 0x0000003013307220 */ /* 0x000fe20000400000 */
[----:B------:R-:W-:Y:S01]  /*9fc0*/  F2FP.F16.F32.PACK_AB R19, R40, R39 ;  /* 0x000000272813723e */ /* 0x000fe200000000ff */
        /* <DEDUP_REMOVED lines=12> */
[----:B------:R1:W-:Y:S01]  /*a090*/  STS.128 [R152+UR8], R16 ;  /* 0x0000001098007988 */ /* 0x0003e20008000c08 */
[----:B------:R-:W-:Y:S01]  /*a0a0*/  F2FP.F16.F32.PACK_AB R15, R48, R15 ;  /* 0x0000000f300f723e */ /* 0x000fe200000000ff */
[--C-:B------:R-:W-:Y:S02]  /*a0b0*/  IMAD R2, R154, -0x10, R0.reuse ;  /* 0xfffffff09a027824 */ /* 0x100fe400078e0200 */
[----:B------:R-:W-:Y:S01]  /*a0c0*/  FMUL R4, R24, R57 ;  /* 0x0000003918047220 */ /* 0x000fe20000400000 */
[----:B------:R-:W-:Y:S01]  /*a0d0*/  FMUL R58, R25, R58 ;  /* 0x0000003a193a7220 */ /* 0x000fe20000400000 */
[----:B------:R-:W-:Y:S01]  /*a0e0*/  FMUL R5, R26, R59 ;  /* 0x0000003b1a057220 */ /* 0x000fe20000400000 */
[----:B------:R-:W-:Y:S01]  /*a0f0*/  FMUL R60, R31, R60 ;  /* 0x0000003c1f3c7220 */ /* 0x000fe20000400000 */
[----:B------:R1:W-:Y:S01]  /*a100*/  STS.128 [R2+0x10], R12 ;  /* 0x0000100c02007388 */ /* 0x0003e20000000c00 */
[----:B------:R-:W-:Y:S01]  /*a110*/  FMUL R6, R28, R61 ;  /* 0x0000003d1c067220 */ /* 0x000fe20000400000 */
[----:B------:R-:W-:Y:S01]  /*a120*/  FMUL R62, R29, R62 ;  /* 0x0000003e1d3e7220 */ /* 0x000fe20000400000 */
[----:B------:R-:W-:Y:S01]  /*a130*/  FMUL R7, R30, R63 ;  /* 0x0000003f1e077220 */ /* 0x000fe20000400000 */
[----:B------:R-:W-:Y:S01]  /*a140*/  FMUL R64, R35, R64 ;  /* 0x0000004023407220 */ /* 0x000fe20000400000 */
[----:B------:R-:W-:Y:S01]  /*a150*/  F2FP.F16.F32.PACK_AB R8, R50, R8 ;  /* 0x000000083208723e */ /* 0x000fe200000000ff */
[----:B------:R-:W-:Y:S01]  /*a160*/  IMAD R0, R153, -0x10, R0 ;  /* 0xfffffff099007824 */ /* 0x000fe200078e0200 */
[----:B------:R-:W-:Y:S01]  /*a170*/  F2FP.F16.F32.PACK_AB R9, R52, R9 ;  /* 0x000000093409723e */ /* 0x000fe200000000ff */
[----:B------:R-:W-:Y:S01]  /*a180*/  BSSY.RECONVERGENT B0, `(.L_x_220) ;  /* 0x0000021000007945 */ /* 0x000fe20003800200 */
[----:B------:R-:W-:Y:S02]  /*a190*/  F2FP.F16.F32.PACK_AB R10, R54, R10 ;  /* 0x0000000a360a723e */ /* 0x000fe400000000ff */
[----:B------:R-:W-:Y:S02]  /*a1a0*/  F2FP.F16.F32.PACK_AB R11, R56, R11 ;  /* 0x0000000b380b723e */ /* 0x000fe400000000ff */
[----:B------:R-:W-:Y:S02]  /*a1b0*/  F2FP.F16.F32.PACK_AB R4, R58, R4 ;  /* 0x000000043a04723e */ /* 0x000fe400000000ff */
[----:B------:R-:W-:Y:S01]  /*a1c0*/  F2FP.F16.F32.PACK_AB R5, R60, R5 ;  /* 0x000000053c05723e */ /* 0x000fe200000000ff */
[----:B------:R1:W-:Y:S01]  /*a1d0*/  STS.128 [R0+0x20], R8 ;  /* 0x0000200800007388 */ /* 0x0003e20000000c00 */
[----:B------:R-:W-:Y:S02]  /*a1e0*/  F2FP.F16.F32.PACK_AB R6, R62, R6 ;  /* 0x000000063e06723e */ /* 0x000fe400000000ff */
[----:B------:R-:W-:Y:S02]  /*a1f0*/  F2FP.F16.F32.PACK_AB R7, R64, R7 ;  /* 0x000000074007723e */ /* 0x000fe400000000ff */
[----:B------:R-:W-:Y:S05]  /*a200*/  LEA R3, R151, R2, 0x4 ;  /* 0x0000000297037211 */ /* 0x000fea00078e20ff */
[----:B------:R1:W-:Y:S01]  /*a210*/  STS.128 [R3+0x10], R4 ;  /* 0x0000100403007388 */ /* 0x0003e20000000c00 */
[----:B------:R-:W-:Y:S01]  /*a220*/  @!PT LDS RZ, [RZ] ;  /* 0x00000000fffff984 */ /* 0x000fe20000000800 */
[----:B------:R-:W-:Y:S01]  /*a230*/  @!PT LDS RZ, [RZ] ;  /* 0x00000000fffff984 */ /* 0x000fe20000000800 */
[----:B------:R-:W-:Y:S01]  /*a240*/  @!PT LDS RZ, [RZ] ;  /* 0x00000000fffff984 */ /* 0x000fe20000000800 */
[----:B------:R-:W-:Y:S01]  /*a250*/  @!PT LDS RZ, [RZ] ;  /* 0x00000000fffff984 */ /* 0x000fe20000000800 */
[----:B------:R2:W-:Y:S06]  /*a260*/  MEMBAR.ALL.CTA ;  /* 0x0000000000007992 */ /* 0x0005ec0000008000 */
[----:B--2---:R-:W2:Y:S02]  /*a270*/  FENCE.VIEW.ASYNC.S ;  /* 0x00000000000073c6 */ /* 0x004ea40000000000 */
[----:B--2---:R-:W-:Y:S06]  /*a280*/  BAR.SYNC.DEFER_BLOCKING 0x1, 0x80 ;  /* 0x0042000000007b1d */ /* 0x004fec0000010000 */
[----:B------:R-:W-:Y:S05]  /*a290*/  @P0 BRA `(.L_x_221) ;  /* 0x00000000003c0947 */ /* 0x000fea0003800000 */
[----:B------:R-:W-:Y:S01]  /*a2a0*/  UIADD3 UR10, UP0, UPT, UR44, 0x680, URZ ;  /* 0x000006802c0a7890 */ /* 0x000fe2000ff1e0ff */
[----:B------:R-:W-:Y:S01]  /*a2b0*/  R2UR UR4, R133 ;  /* 0x00000000850472ca */ /* 0x000fe200000e0000 */
[----:B------:R-:W-:Y:S01]  /*a2c0*/  IMAD.IADD R67, R137, 0x1, R67 ;  /* 0x0000000189437824 */ /* 0x000fe200078e0243 */
[----:B------:R-:W-:Y:S01]  /*a2d0*/  R2UR UR6, R136 ;  /* 0x00000000880672ca */ /* 0x000fe200000e0000 */
[----:B------:R-:W-:Y:S01]  /*a2e0*/  UIADD3.X UR11, UPT, UPT, URZ, UR45, URZ, UP0, !UPT ;  /* 0x0000002dff0b7290 */ /* 0x000fe200087fe4ff */
[----:B------:R-:W-:Y:S09]  /*a2f0*/  PLOP3.LUT P0, PT, PT, PT, PT, 0x80, 0x8 ;  /* 0x000000000008781c */ /* 0x000ff20003f0f070 */
[----:B------:R-:W-:Y:S11]  /*a300*/  UIADD3 UR4, UPT, UPT, UR4, 0x200, UR8 ;  /* 0x0000020004047890 */ /* 0x000ff6000fffe008 */
[----:B------:R-:W-:Y:S01]  /*a310*/  @!UPT UIADD3 URZ, UPT, UPT, URZ, URZ, URZ ;  /* 0x000000fffffff290 */ /* 0x000fe2000fffe0ff */
.L_x_222:
[----:B------:R-:W-:Y:S02]  /*a320*/  PLOP3.LUT P1, PT, P1, P0, PT, 0xf2, 0x2f ;  /* 0x00000000002f781c */ /* 0x000fe40000f21e72 */
[----:B------:R-:W-:Y:S01]  /*a330*/  @P0 R2UR P1, UR5, R67 ;  /* 0x00000000430502ca */ /* 0x000fe20000020000 */
[----:B------:R-:W-:Y:S07]  /*a340*/  UMOV UR7, UR36 ;  /* 0x0000002400077c82 */ /* 0x000fee0008000000 */
[----:B------:R-:W-:Y:S05]  /*a350*/  @P0 PLOP3.LUT P0, PT, P1, PT, PT, 0x80, 0x8 ;  /* 0x000000000008081c */ /* 0x000fea0000f0f070 */
[----:B------:R2:W-:Y:S08]  /*a360*/  UTMASTG.3D [UR4], [UR10] ;  /* 0x000000040a0073b5 */ /* 0x0005f00008010000 */
[----:B--2---:R-:W-:Y:S05]  /*a370*/  @P0 BRA.U.ANY `(.L_x_222) ;  /* 0xfffffffd00e80947 */ /* 0x004fea000393ffff */
[----:B------:R0:W-:Y:S02]  /*a380*/  UTMACMDFLUSH ;  /* 0x00000000000079b7 */ /* 0x0001e40000000000 */
.L_x_221:
[----:B------:R-:W-:Y:S05]  /*a390*/  BSYNC.RECONVERGENT B0 ;  /* 0x0000000000007941 */ /* 0x000fea0003800200 */
.L_x_220:
[----:B------:R-:W-:Y:S01]  /*a3a0*/  UIADD3 UR40, UPT, UPT, UR40, 0x1, URZ ;  /* 0x0000000128287890 */ /* 0x000fe2000fffe0ff */
[----:B------:R-:W-:Y:S01]  /*a3b0*/  ISETP.NE.AND P0, PT, R155, RZ, PT ;  /* 0x000000ff9b00720c */ /* 0x000fe20003f05270 */
[----:B------:R-:W-:Y:S02]  /*a3c0*/  BSSY.RECONVERGENT B0, `(.L_x_223) ;  /* 0x0000007000007945 */ /* 0x000fe40003800200 */
[----:B------:R-:W-:Y:S04]  /*a3d0*/  UISETP.NE.AND UP0, UPT, UR40, 0x3, UPT ;  /* 0x000000032800788c */ /* 0x000fe8000bf05270 */
[----:B------:R-:W-:Y:S02]  /*a3e0*/  USEL UR4, URZ, 0x1, UP0 ;  /* 0x00000001ff047887 */ /* 0x000fe40008000000 */
[----:B------:R-:W-:Y:S02]  /*a3f0*/  USEL UR40, UR40, URZ, UP0 ;  /* 0x000000ff28287287 */ /* 0x000fe40008000000 */
[----:B------:R-:W-:Y:S02]  /*a400*/  ULOP3.LUT UR41, UR41, UR4, URZ, 0x3c, !UPT ;  /* 0x0000000429297292 */ /* 0x000fe4000f8e3cff */
[----:B------:R-:W-:Y:S10]  /*a410*/  @P0 BRA `(.L_x_224) ;  /* 0x0000000000040947 */ /* 0x000ff40003800000 */
[----:B------:R-:W-:Y:S04]  /*a420*/  DEPBAR.LE SB0, 0x1 ;  /* 0x000080400000791a */ /* 0x000fe80000000000 */
.L_x_224:
[----:B------:R-:W-:Y:S05]  /*a430*/  BSYNC.RECONVERGENT B0 ;  /* 0x0000000000007941 */ /* 0x000fea0003800200 */
.L_x_223:
[----:B------:R-:W-:Y:S01]  /*a440*/  BAR.SYNC.DEFER_BLOCKING 0x1, 0x80 ;  /* 0x0042000000007b1d */ /* 0x000fe20000010000 */
[----:B------:R-:W-:Y:S01]  /*a450*/  ISETP.NE.AND P3, PT, R162, RZ, PT ;  /* 0x000000ffa200720c */ /* 0x000fe20003f65270 */
[----:B------:R-:W-:Y:S05]  /*a460*/  VIADD R142, R142, 0x1 ;  /* 0x000000018e8e7836 */ /* 0x000fea0000000000 */
[----:B------:R-:W-:Y:S01]  /*a470*/  ISETP.GE.U32.AND P0, PT, R142, 0x2, PT ;  /* 0x000000028e00780c */ /* 0x000fe20003f06070 */
[----:B------:R-:W-:Y:S11]  /*a480*/  BSSY.RECONVERGENT B0, `(.L_x_225) ;  /* 0x000000a000007945 */ /* 0x000ff60003800200 */
[----:B------:R-:W-:Y:S01]  /*a490*/  @!UPT UIADD3 URZ, UPT, UPT, URZ, URZ, URZ ;  /* 0x000000fffffff290 */ /* 0x000fe2000fffe0ff */
[----:B------:R-:W-:Y:S05]  /*a4a0*/  @!P0 BRA `(.L_x_226) ;  /* 0x00000000001c8947 */ /* 0x000fea0003800000 */
[C---:B-1----:R-:W-:Y:S02]  /*a4b0*/  @!P3 IMAD R0, R148.reuse, 0x8, R133 ;  /* 0x000000089400b824 */ /* 0x042fe400078e0285 */
[----:B------:R-:W-:Y:S02]  /*a4c0*/  VIADD R148, R148, 0x1 ;  /* 0x0000000194947836 */ /* 0x000fe40000000000 */
[----:B------:R-:W-:Y:S03]  /*a4d0*/  @!P3 VIADD R0, R0, 0xb8 ;  /* 0x000000b80000b836 */ /* 0x000fe60000000000 */
[----:B------:R-:W-:Y:S02]  /*a4e0*/  ISETP.NE.AND P0, PT, R148, 0x3, PT ;  /* 0x000000039400780c */ /* 0x000fe40003f05270 */
[----:B------:R-:W-:Y:S02]  /*a4f0*/  @!P3 PRMT R0, R134, 0x654, R0 ;  /* 0x000006548600b816 */ /* 0x000fe40000000000 */
[----:B------:R-:W-:Y:S02]  /*a500*/  SEL R148, R148, RZ, P0 ;  /* 0x000000ff94947207 */ /* 0x000fe40000000000 */
[----:B------:R2:W-:Y:S07]  /*a510*/  @!P3 SYNCS.ARRIVE.TRANS64.RED.A1T0 RZ, [R0+URZ], RZ ;  /* 0x000000ff00ffb9a7 */ /* 0x0005ee00081004ff */
.L_x_226:
[----:B------:R-:W-:Y:S05]  /*a520*/  BSYNC.RECONVERGENT B0 ;  /* 0x0000000000007941 */ /* 0x000fea0003800200 */
.L_x_225:
[----:B------:R-:W-:Y:S01]  /*a530*/  ISETP.NE.AND P0, PT, R160, RZ, PT ;  /* 0x000000ffa000720c */ /* 0x000fe20003f05270 */
[----:B------:R-:W-:Y:S01]  /*a540*/  IMAD.MOV.U32 R67, RZ, RZ, 0x20 ;  /* 0x00000020ff437424 */ /* 0x000fe200078e00ff */
[----:B------:R-:W-:Y:S02]  /*a550*/  ISETP.NE.AND P2, PT, R159, RZ, PT ;  /* 0x000000ff9f00720c */ /* 0x000fe40003f45270 */
[----:B------:R-:W-:Y:S02]  /*a560*/  PLOP3.LUT P1, PT, P3, P0, PT, 0xf8, 0x8f ;  /* 0x00000000008f781c */ /* 0x000fe40001f21f70 */
[----:B------:R-:W-:Y:S11]  /*a570*/  SEL R143, R143, 0x1, P3 ;  /* 0x000000018f8f7807 */ /* 0x000ff60001800000 */
[----:B------:R-:W3:Y:S01]  /*a580*/  @!P1 S2R R134, SR_CgaCtaId ;  /* 0x0000000000869919 */ /* 0x000ee20000008800 */
[----:B-12---:R-:W-:Y:S04]  /*a590*/  @!P1 MOV R0, 0x400 ;  /* 0x0000040000009802 */ /* 0x006fe80000000f00 */
[----:B---3--:R-:W-:Y:S02]  /*a5a0*/  @!P1 LEA R133, R134, R0, 0x18 ;  /* 0x0000000086859211 */ /* 0x008fe400078ec0ff */
[----:B------:R-:W-:Y:S03]  /*a5b0*/  @!P1 SHF.L.U32 R0, R144, 0x1f, RZ ;  /* 0x0000001f90009819 */ /* 0x000fe600000006ff */
[----:B------:R-:W-:Y:S04]  /*a5c0*/  @!P1 IMAD R2, R141, 0x8, R133 ;  /* 0x000000088d029824 */ /* 0x000fe800078e0285 */
[----:B------:R-:W1:Y:S02]  /*a5d0*/  @!P1 SYNCS.PHASECHK.TRANS64.TRYWAIT P0, [R2+URZ+0xa0], R0 ;  /* 0x0000a000020095a7 */ /* 0x000e6400080011ff */
[----:B-1----:R-:W-:Y:S02]  /*a5e0*/  @!P1 SEL R143, RZ, 0x1, !P0 ;  /* 0x00000001ff8f9807 */ /* 0x002fe40004000000 */
[----:B------:R-:W-:Y:S02]  /*a5f0*/  PLOP3.LUT P1, PT, PT, PT, PT, 0x80, 0x8 ;  /* 0x000000000008781c */ /* 0x000fe40003f2f070 */
[----:B------:R-:W-:Y:S02]  /*a600*/  PLOP3.LUT P0, PT, PT, PT, PT, 0x8, 0x80 ;  /* 0x000000000080781c */ /* 0x000fe40003f0e170 */
[----:B------:R-:W-:Y:S01]  /*a610*/  P2R R160, PR, RZ, 0x2 ;  /* 0x00000002ffa07803 */ /* 0x000fe20000000000 */
[----:B------:R-:W-:Y:S10]  /*a620*/  @P2 BRA `(.L_x_227) ;  /* 0xffffffbc004c2947 */ /* 0x000ff4000383ffff */
[----:B------:R-:W-:Y:S01]  /*a630*/  ISETP.NE.AND P2, PT, R158, RZ, PT ;  /* 0x000000ff9e00720c */ /* 0x000fe20003f45270 */
[----:B------:R-:W-:Y:S01]  /*a640*/  UIADD3 UR37, UPT, UPT, UR37, 0x2, URZ ;  /* 0x0000000225257890 */ /* 0x000fe2000fffe0ff */
[----:B------:R-:W-:Y:S01]  /*a650*/  ISETP.NE.AND P0, PT, R138, 0x2, PT ;  /* 0x000000028a00780c */ /* 0x000fe20003f05270 */
[----:B------:R-:W-:Y:S02]  /*a660*/  IMAD.IADD R23, R145, 0x1, R114 ;  /* 0x0000000191177824 */ /* 0x000fe400078e0272 */
[----:B------:R-:W-:Y:S01]  /*a670*/  IMAD.IADD R22, R146, 0x1, R115 ;  /* 0x0000000192167824 */ /* 0x000fe200078e0273 */
[----:B------:R-:W-:Y:S02]  /*a680*/  SEL R0, RZ, 0x1, P0 ;  /* 0x00000001ff007807 */ /* 0x000fe40000000000 */
[----:B------:R-:W-:Y:S02]  /*a690*/  SEL R138, R138, RZ, P0 ;  /* 0x000000ff8a8a7207 */ /* 0x000fe40000000000 */
[----:B------:R-:W-:-:S03]  /*a6a0*/  LOP3.LUT R149, R149, R0, RZ, 0x3c, !PT ;  /* 0x0000000095957212 */ /* 0x000fc600078e3cff */
[----:B------:R-:W-:Y:S01]  /*a6b0*/  @P2 R2UR UR36, R147 ;  /* 0x00000000932422ca */ /* 0x000fe200000e0000 */
[----:B------:R-:W-:-:S14]  /*a6c0*/  @P2 BRA `(.L_x_228) ;  /* 0xffffffac00c42947 */ /* 0x000fdc000383ffff */
[----:B------:R-:W-:-:S09]  /*a6d0*/  UISETP.NE.AND UP0, UPT, UR43, URZ, UPT ;  /* 0x000000ff2b00728c */ /* 0x000fd2000bf05270 */
[----:B------:R-:W-:Y:S05]  /*a6e0*/  BRA.U !UP0, `(.L_x_229) ;  /* 0x0000000108487547 */ /* 0x000fea000b800000 */
[----:B------:R-:W1:Y:S02]  /*a6f0*/  LDCU.64 UR4, c[0x0][0x890] ;  /* 0x00011200ff0477ac */ /* 0x000e640008000a00 */
[----:B-1----:R-:W-:-:S04]  /*a700*/  UISETP.NE.U32.AND UP0, UPT, UR4, URZ, UPT ;  /* 0x000000ff0400728c */ /* 0x002fc8000bf05070 */
[----:B------:R-:W-:-:S09]  /*a710*/  UISETP.NE.AND.EX UP0, UPT, UR5, URZ, UPT, UP0 ;  /* 0x000000ff0500728c */ /* 0x000fd2000bf05300 */
[----:B------:R-:W-:Y:S05]  /*a720*/  BRA.U UP0, `(.L_x_230) ;  /* 0x00000001000c7547 */ /* 0x000fea000b800000 */
[----:B------:R-:W-:-:S13]  /*a730*/  FSETP.NEU.AND P0, PT, R90, RZ, PT ;  /* 0x000000ff5a00720b */ /* 0x000fda0003f0d000 */
[----:B------:R-:W-:Y:S05]  /*a740*/  @!P0 EXIT ;  /* 0x000000000000894d */ /* 0x000fea0003800000 */
[----:B------:R-:W-:Y:S05]  /*a750*/  BRA `(.L_x_229) ;  /* 0x00000000002c7947 */ /* 0x000fea0003800000 */
.L_x_230:
[----:B------:R-:W-:Y:S01]  /*a760*/  ISETP.NE.AND P0, PT, R135, RZ, PT ;  /* 0x000000ff8700720c */ /* 0x000fe20003f05270 */
[----:B------:R-:W-:-:S12]  /*a770*/  BSSY.RECONVERGENT B0, `(.L_x_229) ;  /* 0x0000009000007945 */ /* 0x000fd80003800200 */
[----:B------:R-:W-:Y:S05]  /*a780*/  @P0 BRA `(.L_x_231) ;  /* 0x0000000000140947 */ /* 0x000fea0003800000 */
[----:B------:R-:W1:Y:S02]  /*a790*/  LDCU.64 UR4, c[0x0][0x888] ;  /* 0x00011100ff0477ac */ /* 0x000e640008000a00 */
[----:B-1----:R-:W-:-:S04]  /*a7a0*/  ISETP.NE.U32.AND P0, PT, RZ, UR4, PT ;  /* 0x00000004ff007c0c */ /* 0x002fc8000bf05070 */
[----:B------:R-:W-:-:S13]  /*a7b0*/  ISETP.NE.AND.EX P0, PT, RZ, UR5, PT, P0 ;  /* 0x00000005ff007c0c */ /* 0x000fda000bf05300 */
[----:B------:R-:W-:Y:S05]  /*a7c0*/  @!P0 EXIT ;  /* 0x000000000000894d */ /* 0x000fea0003800000 */
[----:B------:R-:W-:Y:S05]  /*a7d0*/  BRA `(.L_x_232) ;  /* 0x0000000000087947 */ /* 0x000fea0003800000 */
.L_x_231:
[----:B------:R-:W-:-:S13]  /*a7e0*/  FSETP.NEU.AND P0, PT, R90, RZ, PT ;  /* 0x000000ff5a00720b */ /* 0x000fda0003f0d000 */
[----:B------:R-:W-:Y:S05]  /*a7f0*/  @!P0 EXIT ;  /* 0x000000000000894d */ /* 0x000fea0003800000 */
.L_x_232:
[----:B------:R-:W-:Y:S05]  /*a800*/  BSYNC.RECONVERGENT B0 ;  /* 0x0000000000007941 */ /* 0x000fea0003800200 */
.L_x_229:
[----:B------:R-:W-:Y:S01]  /*a810*/  IMAD R0, R148, 0x8, R133 ;  /* 0x0000000894007824 */ /* 0x000fe200078e0285 */
[----:B------:R-:W-:-:S04]  /*a820*/  DEPBAR.LE SB0, 0x0 ;  /* 0x000080000000791a */ /* 0x000fc80000000000 */
[----:B------:R-:W-:-:S04]  /*a830*/  IADD3 R0, PT, PT, R0, 0xb8, RZ ;  /* 0x000000b800007810 */ /* 0x000fc80007ffe0ff */
[----:B------:R-:W-:-:S04]  /*a840*/  PRMT R0, R134, 0x654, R0 ;  /* 0x0000065486007816 */ /* 0x000fc80000000000 */
[----:B------:R-:W-:Y:S01]  /*a850*/  SYNCS.ARRIVE.TRANS64.RED.A1T0 RZ, [R0+URZ], RZ ;  /* 0x000000ff00ff79a7 */ /* 0x000fe200081004ff */
[----:B------:R-:W-:Y:S05]  /*a860*/  EXIT ;  /* 0x000000000000794d */ /* 0x000fea0003800000 */
.L_x_25:
[----:B--2---:R2:W4:Y:S02]  /*a870*/  SYNCS.PHASECHK.TRANS64.TRYWAIT P0, [R2+URZ+0x150], R3 ;  /* 0x00015003020075a7 */ /* 0x00452400080011ff */
[----:B----4-:R-:W-:Y:S05]  /*a880*/  @!P0 NANOSLEEP.SYNCS 0x989680 ;  /* 0x009896800000895d */ /* 0x010fea0003900000 */
[----:B------:R-:W4:Y:S02]  /*a890*/  @!P0 SYNCS.PHASECHK.TRANS64 P0, [R2+URZ+0x150], R3 ;  /* 0x00015003020085a7 */ /* 0x000f2400080010ff */
[----:B----4-:R-:W-:Y:S05]  /*a8a0*/  @!P0 BRA `(.L_x_25) ;  /* 0xfffffffc00f08947 */ /* 0x010fea000383ffff */
[----:B------:R-:W-:Y:S05]  /*a8b0*/  BRA `(.L_x_233) ;  /* 0xffffff6c00f47947 */ /* 0x000fea000383ffff */
.L_x_28:
[----:B------:R-:W-:-:S07]  /*a8c0*/  MOV R2, UR33 ;  /* 0x0000002100027c02 */ /* 0x000fce0008000f00 */
.L_x_234:
[----:B-1----:R1:W2:Y:S02]  /*a8d0*/  SYNCS.PHASECHK.TRANS64.TRYWAIT P0, [R2+URZ+0x50], R4 ;  /* 0x00005004020075a7 */ /* 0x0022a400080011ff */
[----:B--2---:R-:W-:Y:S05]  /*a8e0*/  @!P0 NANOSLEEP.SYNCS 0x989680 ;  /* 0x009896800000895d */ /* 0x004fea0003900000 */
[----:B------:R-:W2:Y:S02]  /*a8f0*/  @!P0 SYNCS.PHASECHK.TRANS64 P0, [R2+URZ+0x50], R4 ;  /* 0x00005004020085a7 */ /* 0x000ea400080010ff */
[----:B--2---:R-:W-:Y:S05]  /*a900*/  @!P0 BRA `(.L_x_234) ;  /* 0xfffffffc00f08947 */ /* 0x004fea000383ffff */
[----:B------:R-:W-:Y:S05]  /*a910*/  BRA `(.L_x_27) ;  /* 0xffffff70005c7947 */ /* 0x000fea000383ffff */
.L_x_35:
[----:B-1----:R-:W-:-:S07]  /*a920*/  MOV R2, UR17 ;  /* 0x0000001100027c02 */ /* 0x002fce0008000f00 */
.L_x_235:
[----:B-1----:R1:W2:Y:S02]  /*a930*/  SYNCS.PHASECHK.TRANS64.TRYWAIT P0, [R2+URZ+0x50], R4 ;  /* 0x00005004020075a7 */ /* 0x0022a400080011ff */
[----:B--2---:R-:W-:Y:S05]  /*a940*/  @!P0 NANOSLEEP.SYNCS 0x989680 ;  /* 0x009896800000895d */ /* 0x004fea0003900000 */
[----:B------:R-:W2:Y:S02]  /*a950*/  @!P0 SYNCS.PHASECHK.TRANS64 P0, [R2+URZ+0x50], R4 ;  /* 0x00005004020085a7 */ /* 0x000ea400080010ff */
[----:B--2---:R-:W-:Y:S05]  /*a960*/  @!P0 BRA `(.L_x_235) ;  /* 0xfffffffc00f08947 */ /* 0x004fea000383ffff */
[----:B------:R-:W-:Y:S05]  /*a970*/  BRA `(.L_x_34) ;  /* 0xffffff74001c7947 */ /* 0x000fea000383ffff */
.L_x_40:
[----:B-1----:R1:W2:Y:S02]  /*a980*/  SYNCS.PHASECHK.TRANS64.TRYWAIT P0, [R2+URZ+0xe0], R3 ;  /* 0x0000e003020075a7 */ /* 0x0022a400080011ff */
[----:B--2---:R-:W-:Y:S05]  /*a990*/  @!P0 NANOSLEEP.SYNCS 0x989680 ;  /* 0x009896800000895d */ /* 0x004fea0003900000 */
[----:B------:R-:W2:Y:S02]  /*a9a0*/  @!P0 SYNCS.PHASECHK.TRANS64 P0, [R2+URZ+0xe0], R3 ;  /* 0x0000e003020085a7 */ /* 0x000ea400080010ff */
[----:B--2---:R-:W-:Y:S05]  /*a9b0*/  @!P0 BRA `(.L_x_40) ;  /* 0xfffffffc00f08947 */ /* 0x004fea000383ffff */
[----:B------:R-:W-:Y:S05]  /*a9c0*/  BRA `(.L_x_236) ;  /* 0xffffff7400c07947 */ /* 0x000fea000383ffff */
.L_x_44:
[----:B---3--:R-:W-:-:S07]  /*a9d0*/  MOV R0, UR4 ;  /* 0x0000000400007c02 */ /* 0x008fce0008000f00 */
.L_x_237:
[----:B-1----:R1:W2:Y:S02]  /*a9e0*/  SYNCS.PHASECHK.TRANS64.TRYWAIT P0, [R0+URZ], R2 ;  /* 0x00000002000075a7 */ /* 0x0022a400080011ff */
[----:B--2---:R-:W-:Y:S05]  /*a9f0*/  @!P0 NANOSLEEP.SYNCS 0x989680 ;  /* 0x009896800000895d */ /* 0x004fea0003900000 */
[----:B------:R-:W2:Y:S02]  /*aa00*/  @!P0 SYNCS.PHASECHK.TRANS64 P0, [R0+URZ], R2 ;  /* 0x00000002000085a7 */ /* 0x000ea400080010ff */
[----:B--2---:R-:W-:Y:S05]  /*aa10*/  @!P0 BRA `(.L_x_237) ;  /* 0xfffffffc00f08947 */ /* 0x004fea000383ffff */
[----:B------:R-:W-:Y:S05]  /*aa20*/  BRA `(.L_x_238) ;  /* 0xffffff7c00307947 */ /* 0x000fea000383ffff */
.L_x_45:
[----:B---3--:R-:W-:-:S07]  /*aa30*/  MOV R0, UR4 ;  /* 0x0000000400007c02 */ /* 0x008fce0008000f00 */
.L_x_239:
[----:B-1----:R1:W2:Y:S02]  /*aa40*/  SYNCS.PHASECHK.TRANS64.TRYWAIT P0, [R0+URZ], R3 ;  /* 0x00000003000075a7 */ /* 0x0022a400080011ff */
[----:B--2---:R-:W-:Y:S05]  /*aa50*/  @!P0 NANOSLEEP.SYNCS 0x989680 ;  /* 0x009896800000895d */ /* 0x004fea0003900000 */
[----:B------:R-:W2:Y:S02]  /*aa60*/  @!P0 SYNCS.PHASECHK.TRANS64 P0, [R0+URZ], R3 ;  /* 0x00000003000085a7 */ /* 0x000ea400080010ff */
[----:B--2---:R-:W-:Y:S05]  /*aa70*/  @!P0 BRA `(.L_x_239) ;  /* 0xfffffffc00f08947 */ /* 0x004fea000383ffff */
[----:B------:R-:W-:Y:S05]  /*aa80*/  BRA `(.L_x_240) ;  /* 0xffffff7c003c7947 */ /* 0x000fea000383ffff */
.L_x_46:
[----:B---3--:R-:W-:-:S07]  /*aa90*/  MOV R0, UR4 ;  /* 0x0000000400007c02 */ /* 0x008fce0008000f00 */
.L_x_241:
[----:B-1----:R1:W2:Y:S02]  /*aaa0*/  SYNCS.PHASECHK.TRANS64.TRYWAIT P0, [R0+URZ], R3 ;  /* 0x00000003000075a7 */ /* 0x0022a400080011ff */
[----:B--2---:R-:W-:Y:S05]  /*aab0*/  @!P0 NANOSLEEP.SYNCS 0x989680 ;  /* 0x009896800000895d */ /* 0x004fea0003900000 */
[----:B------:R-:W2:Y:S02]  /*aac0*/  @!P0 SYNCS.PHASECHK.TRANS64 P0, [R0+URZ], R3 ;  /* 0x00000003000085a7 */ /* 0x000ea400080010ff */
[----:B--2---:R-:W-:Y:S05]  /*aad0*/  @!P0 BRA `(.L_x_241) ;  /* 0xfffffffc00f08947 */ /* 0x004fea000383ffff */
[----:B------:R-:W-:Y:S05]  /*aae0*/  BRA `(.L_x_242) ;  /* 0xffffff7c00487947 */ /* 0x000fea000383ffff */
.L_x_47:
[----:B---3--:R-:W-:-:S07]  /*aaf0*/  MOV R0, UR4 ;  /* 0x0000000400007c02 */ /* 0x008fce0008000f00 */
.L_x_243:
[----:B-1----:R1:W2:Y:S02]  /*ab00*/  SYNCS.PHASECHK.TRANS64.TRYWAIT P0, [R0+URZ], R3 ;  /* 0x00000003000075a7 */ /* 0x0022a400080011ff */
[----:B--2---:R-:W-:Y:S05]  /*ab10*/  @!P0 NANOSLEEP.SYNCS 0x989680 ;  /* 0x009896800000895d */ /* 0x004fea0003900000 */
[----:B------:R-:W2:Y:S02]  /*ab20*/  @!P0 SYNCS.PHASECHK.TRANS64 P0, [R0+URZ], R3 ;  /* 0x00000003000085a7 */ /* 0x000ea400080010ff */
[----:B--2---:R-:W-:Y:S05]  /*ab30*/  @!P0 BRA `(.L_x_243) ;  /* 0xfffffffc00f08947 */ /* 0x004fea000383ffff */
[----:B------:R-:W-:Y:S05]  /*ab40*/  BRA `(.L_x_244) ;  /* 0xffffff7c00547947 */ /* 0x000fea000383ffff */
.L_x_48:
[----:B---3--:R-:W-:-:S07]  /*ab50*/  MOV R0, UR4 ;  /* 0x0000000400007c02 */ /* 0x008fce0008000f00 */
.L_x_245:
[----:B-1----:R1:W2:Y:S02]  /*ab60*/  SYNCS.PHASECHK.TRANS64.TRYWAIT P0, [R0+URZ], R3 ;  /* 0x00000003000075a7 */ /* 0x0022a400080011ff */
[----:B--2---:R-:W-:Y:S05]  /*ab70*/  @!P0 NANOSLEEP.SYNCS 0x989680 ;  /* 0x009896800000895d */ /* 0x004fea0003900000 */
[----:B------:R-:W2:Y:S02]  /*ab80*/  @!P0 SYNCS.PHASECHK.TRANS64 P0, [R0+URZ], R3 ;  /* 0x00000003000085a7 */ /* 0x000ea400080010ff */
[----:B--2---:R-:W-:Y:S05]  /*ab90*/  @!P0 BRA `(.L_x_245) ;  /* 0xfffffffc00f08947 */ /* 0x004fea000383ffff */
[----:B------:R-:W-:Y:S05]  /*aba0*/  BRA `(.L_x_246) ;  /* 0xffffff7c00607947 */ /* 0x000fea000383ffff */
.L_x_49:
[----:B---3--:R-:W-:-:S07]  /*abb0*/  MOV R0, UR4 ;  /* 0x0000000400007c02 */ /* 0x008fce0008000f00 */
.L_x_247:
[----:B-1----:R1:W2:Y:S02]  /*abc0*/  SYNCS.PHASECHK.TRANS64.TRYWAIT P0, [R0+URZ], R3 ;  /* 0x00000003000075a7 */ /* 0x0022a400080011ff */
[----:B--2---:R-:W-:Y:S05]  /*abd0*/  @!P0 NANOSLEEP.SYNCS 0x989680 ;  /* 0x009896800000895d */ /* 0x004fea0003900000 */
[----:B------:R-:W2:Y:S02]  /*abe0*/  @!P0 SYNCS.PHASECHK.TRANS64 P0, [R0+URZ], R3 ;  /* 0x00000003000085a7 */ /* 0x000ea400080010ff */
[----:B--2---:R-:W-:Y:S05]  /*abf0*/  @!P0 BRA `(.L_x_247) ;  /* 0xfffffffc00f08947 */ /* 0x004fea000383ffff */
[----:B------:R-:W-:Y:S05]  /*ac00*/  BRA `(.L_x_248) ;  /* 0xffffff7c006c7947 */ /* 0x000fea000383ffff */
.L_x_50:
[----:B---3--:R-:W-:-:S07]  /*ac10*/  MOV R0, UR4 ;  /* 0x0000000400007c02 */ /* 0x008fce0008000f00 */
.L_x_249:
[----:B-1----:R1:W2:Y:S02]  /*ac20*/  SYNCS.PHASECHK.TRANS64.TRYWAIT P0, [R0+URZ], R3 ;  /* 0x00000003000075a7 */ /* 0x0022a400080011ff */
[----:B--2---:R-:W-:Y:S05]  /*ac30*/  @!P0 NANOSLEEP.SYNCS 0x989680 ;  /* 0x009896800000895d */ /* 0x004fea0003900000 */
[----:B------:R-:W2:Y:S02]  /*ac40*/  @!P0 SYNCS.PHASECHK.TRANS64 P0, [R0+URZ], R3 ;  /* 0x00000003000085a7 */ /* 0x000ea400080010ff */
[----:B--2---:R-:W-:Y:S05]  /*ac50*/  @!P0 BRA `(.L_x_249) ;  /* 0xfffffffc00f08947 */ /* 0x004fea000383ffff */
[----:B------:R-:W-:Y:S05]  /*ac60*/  BRA `(.L_x_250) ;  /* 0xffffff7c00787947 */ /* 0x000fea000383ffff */
.L_x_51:
[----:B---3--:R-:W-:-:S07]  /*ac70*/  MOV R0, UR4 ;  /* 0x0000000400007c02 */ /* 0x008fce0008000f00 */
.L_x_251:
[----:B-1----:R1:W2:Y:S02]  /*ac80*/  SYNCS.PHASECHK.TRANS64.TRYWAIT P0, [R0+URZ], R3 ;  /* 0x00000003000075a7 */ /* 0x0022a400080011ff */
[----:B--2---:R-:W-:Y:S05]  /*ac90*/  @!P0 NANOSLEEP.SYNCS 0x989680 ;  /* 0x009896800000895d */ /* 0x004fea0003900000 */
[----:B------:R-:W2:Y:S02]  /*aca0*/  @!P0 SYNCS.PHASECHK.TRANS64 P0, [R0+URZ], R3 ;  /* 0x00000003000085a7 */ /* 0x000ea400080010ff */
[----:B--2---:R-:W-:Y:S05]  /*acb0*/  @!P0 BRA `(.L_x_251) ;  /* 0xfffffffc00f08947 */ /* 0x004fea000383ffff */
[----:B------:R-:W-:Y:S05]  /*acc0*/  BRA `(.L_x_252) ;  /* 0xffffff7c00847947 */ /* 0x000fea000383ffff */
.L_x_52:
[----:B---3--:R-:W-:-:S07]  /*acd0*/  MOV R0, UR4 ;  /* 0x0000000400007c02 */ /* 0x008fce0008000f00 */
.L_x_253:
[----:B-1----:R1:W2:Y:S02]  /*ace0*/  SYNCS.PHASECHK.TRANS64.TRYWAIT P0, [R0+URZ], R3 ;  /* 0x00000003000075a7 */ /* 0x0022a400080011ff */
[----:B--2---:R-:W-:Y:S05]  /*acf0*/  @!P0 NANOSLEEP.SYNCS 0x989680 ;  /* 0x009896800000895d */ /* 0x004fea0003900000 */
[----:B------:R-:W2:Y:S02]  /*ad00*/  @!P0 SYNCS.PHASECHK.TRANS64 P0, [R0+URZ], R3 ;  /* 0x00000003000085a7 */ /* 0x000ea400080010ff */
[----:B--2---:R-:W-:Y:S05]  /*ad10*/  @!P0 BRA `(.L_x_253) ;  /* 0xfffffffc00f08947 */ /* 0x004fea000383ffff */
[----:B------:R-:W-:Y:S05]  /*ad20*/  BRA `(.L_x_254) ;  /* 0xffffff7c00907947 */ /* 0x000fea000383ffff */
.L_x_55:
[----:B-1----:R1:W2:Y:S02]  /*ad30*/  SYNCS.PHASECHK.TRANS64.TRYWAIT P0, [R0+URZ+0x140], R4 ;  /* 0x00014004000075a7 */ /* 0x0022a400080011ff */
[----:B--2---:R-:W-:Y:S05]  /*ad40*/  @!P0 NANOSLEEP.SYNCS 0x989680 ;  /* 0x009896800000895d */ /* 0x004fea0003900000 */
[----:B------:R-:W2:Y:S02]  /*ad50*/  @!P0 SYNCS.PHASECHK.TRANS64 P0, [R0+URZ+0x140], R4 ;  /* 0x00014004000085a7 */ /* 0x000ea400080010ff */
[----:B--2---:R-:W-:Y:S05]  /*ad60*/  @!P0 BRA `(.L_x_55) ;  /* 0xfffffffc00f08947 */ /* 0x004fea000383ffff */
[----:B------:R-:W-:Y:S05]  /*ad70*/  BRA `(.L_x_255) ;  /* 0xffffff7c00f07947 */ /* 0x000fea000383ffff */
.L_x_56:
[----:B------:R-:W-:-:S07]  /*ad80*/  MOV R0, UR5 ;  /* 0x0000000500007c02 */ /* 0x000fce0008000f00 */
.L_x_256:
[----:B-1----:R1:W2:Y:S02]  /*ad90*/  SYNCS.PHASECHK.TRANS64.TRYWAIT P0, [R0+URZ+0xf0], R5 ;  /* 0x0000f005000075a7 */ /* 0x0022a400080011ff */
[----:B--2---:R-:W-:Y:S05]  /*ada0*/  @!P0 NANOSLEEP.SYNCS 0x989680 ;  /* 0x009896800000895d */ /* 0x004fea0003900000 */
[----:B------:R-:W2:Y:S02]  /*adb0*/  @!P0 SYNCS.PHASECHK.TRANS64 P0, [R0+URZ+0xf0], R5 ;  /* 0x0000f005000085a7 */ /* 0x000ea400080010ff */
[----:B--2---:R-:W-:Y:S05]  /*adc0*/  @!P0 BRA `(.L_x_256) ;  /* 0xfffffffc00f08947 */ /* 0x004fea000383ffff */
[----:B------:R-:W-:Y:S05]  /*add0*/  BRA `(.L_x_257) ;  /* 0xffffff8000007947 */ /* 0x000fea000383ffff */
.L_x_57:
[----:B-1----:R1:W2:Y:S02]  /*ade0*/  SYNCS.PHASECHK.TRANS64.TRYWAIT P1, [R0+URZ+0xe0], R4 ;  /* 0x0000e004000075a7 */ /* 0x0022a400080211ff */
[----:B--2---:R-:W-:Y:S05]  /*adf0*/  @!P1 NANOSLEEP.SYNCS 0x989680 ;  /* 0x009896800000995d */ /* 0x004fea0003900000 */
[----:B------:R-:W2:Y:S02]  /*ae00*/  @!P1 SYNCS.PHASECHK.TRANS64 P1, [R0+URZ+0xe0], R4 ;  /* 0x0000e004000095a7 */ /* 0x000ea400080210ff */
[----:B--2---:R-:W-:Y:S05]  /*ae10*/  @!P1 BRA `(.L_x_57) ;  /* 0xfffffffc00f09947 */ /* 0x004fea000383ffff */
[----:B------:R-:W-:Y:S05]  /*ae20*/  BRA `(.L_x_258) ;  /* 0xffffff8000307947 */ /* 0x000fea000383ffff */
.L_x_60:
[----:B------:R-:W-:-:S07]  /*ae30*/  MOV R0, UR5 ;  /* 0x0000000500007c02 */ /* 0x000fce0008000f00 */
.L_x_259:
[----:B-1----:R1:W2:Y:S02]  /*ae40*/  SYNCS.PHASECHK.TRANS64.TRYWAIT P0, [R0+URZ+0xf0], R2 ;  /* 0x0000f002000075a7 */ /* 0x0022a400080011ff */
[----:B--2---:R-:W-:Y:S05]  /*ae50*/  @!P0 NANOSLEEP.SYNCS 0x989680 ;  /* 0x009896800000895d */ /* 0x004fea0003900000 */
[----:B------:R-:W2:Y:S02]  /*ae60*/  @!P0 SYNCS.PHASECHK.TRANS64 P0, [R0+URZ+0xf0], R2 ;  /* 0x0000f002000085a7 */ /* 0x000ea400080010ff */
[----:B--2---:R-:W-:Y:S05]  /*ae70*/  @!P0 BRA `(.L_x_259) ;  /* 0xfffffffc00f08947 */ /* 0x004fea000383ffff */
[----:B------:R-:W-:Y:S05]  /*ae80*/  BRA `(.L_x_59) ;  /* 0xffffff8000847947 */ /* 0x000fea000383ffff */
.L_x_69:
[----:B-1----:R-:W-:-:S04]  /*ae90*/  MOV R4, UR7 ;  /* 0x0000000700047c02 */ /* 0x002fc80008000f00 */
[----:B------:R1:W2:Y:S03]  /*aea0*/  SYNCS.PHASECHK.TRANS64.TRYWAIT P0, [R4+URZ+0x8], R5 ;  /* 0x00000805040075a7 */ /* 0x0002a600080011ff */
[----:B--2---:R-:W-:Y:S05]  /*aeb0*/  @!P0 NANOSLEEP.SYNCS 0x989680 ;  /* 0x009896800000895d */ /* 0x004fea0003900000 */
[----:B------:R-:W2:Y:S02]  /*aec0*/  @!P0 SYNCS.PHASECHK.TRANS64 P0, [R4+URZ+0x8], R5 ;  /* 0x00000805040085a7 */ /* 0x000ea400080010ff */
[----:B--2---:R-:W-:Y:S05]  /*aed0*/  @!P0 BRA `(.L_x_69) ;  /* 0xfffffffc00ec8947 */ /* 0x004fea000383ffff */
[----:B------:R-:W-:Y:S05]  /*aee0*/  BRA `(.L_x_68) ;  /* 0xffffff8400387947 */ /* 0x000fea000383ffff */
.L_x_71:
[----:B------:R-:W-:Y:S01]  /*aef0*/  BSSY B0, `(.L_x_260) ;  /* 0x0000006000007945 */ /* 0x000fe20003800000 */
[----:B------:R-:W-:-:S07]  /*af00*/  MOV R15, 0xffffffff ;  /* 0xffffffff000f7802 */ /* 0x000fce0000000f00 */
[----:B-1---5:R-:W-:Y:S05]  /*af10*/  WARPSYNC.COLLECTIVE R15, `(.L_x_261) ;  /* 0x000000000f0c7348 */ /* 0x022fea0003c00000 */
[----:B------:R-:W-:Y:S02]  /*af20*/  ELECT P6, UR79, PT ;  /* 0x00000000004f782f */ /* 0x000fe400038c0000 */
[----:B------:R-:W-:Y:S01]  /*af30*/  MOV R14, UR79 ;  /* 0x0000004f000e7c02 */ /* 0x000fe20008000f00 */
[----:B-1---5:R-:W-:Y:S10]  /*af40*/  ENDCOLLECTIVE ;  /* 0x000000000000791b */ /* 0x022ff40003800000 */
.L_x_261:
[----:B------:R-:W-:Y:S05]  /*af50*/  BSYNC B0 ;  /* 0x0000000000007941 */ /* 0x000fea0003800000 */
.L_x_260:
[----:B------:R-:W-:Y:S05]  /*af60*/  BRA `(.L_x_262) ;  /* 0xffffff8400687947 */ /* 0x000fea000383ffff */
.L_x_73:
[----:B-1----:R-:W-:-:S04]  /*af70*/  MOV R2, UR7 ;  /* 0x0000000700027c02 */ /* 0x002fc80008000f00 */
[----:B------:R1:W2:Y:S03]  /*af80*/  SYNCS.PHASECHK.TRANS64.TRYWAIT P0, [R2+URZ+0x8], R3 ;  /* 0x00000803020075a7 */ /* 0x0002a600080011ff */
[----:B--2---:R-:W-:Y:S05]  /*af90*/  @!P0 NANOSLEEP.SYNCS 0x989680 ;  /* 0x009896800000895d */ /* 0x004fea0003900000 */
[----:B------:R-:W2:Y:S02]  /*afa0*/  @!P0 SYNCS.PHASECHK.TRANS64 P0, [R2+URZ+0x8], R3 ;  /* 0x00000803020085a7 */ /* 0x000ea400080010ff */
[----:B--2---:R-:W-:Y:S05]  /*afb0*/  @!P0 BRA `(.L_x_73) ;  /* 0xfffffffc00ec8947 */ /* 0x004fea000383ffff */
[----:B------:R-:W-:Y:S05]  /*afc0*/  BRA `(.L_x_72) ;  /* 0xffffff84006c7947 */ /* 0x000fea000383ffff */
.L_x_74:
[----:B-1----:R1:W2:Y:S02]  /*afd0*/  SYNCS.PHASECHK.TRANS64.TRYWAIT P0, [R0+URZ+0xe0], R4 ;  /* 0x0000e004000075a7 */ /* 0x0022a400080011ff */
[----:B--2---:R-:W-:Y:S05]  /*afe0*/  @!P0 NANOSLEEP.SYNCS 0x989680 ;  /* 0x009896800000895d */ /* 0x004fea0003900000 */
[----:B------:R-:W2:Y:S02]  /*aff0*/  @!P0 SYNCS.PHASECHK.TRANS64 P0, [R0+URZ+0xe0], R4 ;  /* 0x0000e004000085a7 */ /* 0x000ea400080010ff */
[----:B--2---:R-:W-:Y:S05]  /*b000*/  @!P0 BRA `(.L_x_74) ;  /* 0xfffffffc00f08947 */ /* 0x004fea000383ffff */
[----:B------:R-:W-:Y:S05]  /*b010*/  BRA `(.L_x_263) ;  /* 0xffffff8800587947 */ /* 0x000fea000383ffff */
.L_x_76:
[----:B------:R-:W-:-:S07]  /*b020*/  MOV R0, UR9 ;  /* 0x0000000900007c02 */ /* 0x000fce0008000f00 */
.L_x_264:
[----:B-1----:R1:W2:Y:S02]  /*b030*/  SYNCS.PHASECHK.TRANS64.TRYWAIT P0, [R0+URZ+0x120], R4 ;  /* 0x00012004000075a7 */ /* 0x0022a400080011ff */
[----:B--2---:R-:W-:Y:S05]  /*b040*/  @!P0 NANOSLEEP.SYNCS 0x989680 ;  /* 0x009896800000895d */ /* 0x004fea0003900000 */
[----:B------:R-:W2:Y:S02]  /*b050*/  @!P0 SYNCS.PHASECHK.TRANS64 P0, [R0+URZ+0x120], R4 ;  /* 0x00012004000085a7 */ /* 0x000ea400080010ff */
[----:B--2---:R-:W-:Y:S05]  /*b060*/  @!P0 BRA `(.L_x_264) ;  /* 0xfffffffc00f08947 */ /* 0x004fea000383ffff */
[----:B------:R-:W-:Y:S05]  /*b070*/  BRA `(.L_x_265) ;  /* 0xffffff8800a47947 */ /* 0x000fea000383ffff */
.L_x_79:
[----:B------:R-:W-:Y:S07]  /*b080*/  MOV R0, UR8 ;  /* 0x0000000800007c02 */ /* 0x000fee0008000f00 */
.L_x_266:
[----:B-1----:R1:W2:Y:S02]  /*b090*/  SYNCS.PHASECHK.TRANS64.TRYWAIT P0, [R0+URZ], R4 ;  /* 0x00000004000075a7 */ /* 0x0022a400080011ff */
[----:B--2---:R-:W-:Y:S05]  /*b0a0*/  @!P0 NANOSLEEP.SYNCS 0x989680 ;  /* 0x009896800000895d */ /* 0x004fea0003900000 */
[----:B------:R-:W2:Y:S02]  /*b0b0*/  @!P0 SYNCS.PHASECHK.TRANS64 P0, [R0+URZ], R4 ;  /* 0x00000004000085a7 */ /* 0x000ea400080010ff */
[----:B--2---:R-:W-:Y:S05]  /*b0c0*/  @!P0 BRA `(.L_x_266) ;  /* 0xfffffffc00f08947 */ /* 0x004fea000383ffff */
[----:B------:R-:W-:Y:S05]  /*b0d0*/  BRA `(.L_x_78) ;  /* 0xffffff8800b87947 */ /* 0x000fea000383ffff */
.L_x_83:
[----:B-1----:R-:W-:-:S07]  /*b0e0*/  MOV R0, UR8 ;  /* 0x0000000800007c02 */ /* 0x002fce0008000f00 */
.L_x_267:
[----:B-1----:R1:W2:Y:S02]  /*b0f0*/  SYNCS.PHASECHK.TRANS64.TRYWAIT P0, [R0+URZ], R2 ;  /* 0x00000002000075a7 */ /* 0x0022a400080011ff */
[----:B--2---:R-:W-:Y:S05]  /*b100*/  @!P0 NANOSLEEP.SYNCS 0x989680 ;  /* 0x009896800000895d */ /* 0x004fea0003900000 */
[----:B------:R-:W2:Y:S02]  /*b110*/  @!P0 SYNCS.PHASECHK.TRANS64 P0, [R0+URZ], R2 ;  /* 0x00000002000085a7 */ /* 0x000ea400080010ff */
[----:B--2---:R-:W-:Y:S05]  /*b120*/  @!P0 BRA `(.L_x_267) ;  /* 0xfffffffc00f08947 */ /* 0x004fea000383ffff */
[----:B------:R-:W-:Y:S05]  /*b130*/  BRA `(.L_x_268) ;  /* 0xffffff8c00ac7947 */ /* 0x000fea000383ffff */
.L_x_84:
[----:B------:R-:W-:-:S07]  /*b140*/  MOV R0, UR8 ;  /* 0x0000000800007c02 */ /* 0x000fce0008000f00 */
.L_x_269:
[----:B-1----:R1:W2:Y:S02]  /*b150*/  SYNCS.PHASECHK.TRANS64.TRYWAIT P0, [R0+URZ], R3 ;  /* 0x00000003000075a7 */ /* 0x0022a400080011ff */
[----:B--2---:R-:W-:Y:S05]  /*b160*/  @!P0 NANOSLEEP.SYNCS 0x989680 ;  /* 0x009896800000895d */ /* 0x004fea0003900000 */
[----:B------:R-:W2:Y:S02]  /*b170*/  @!P0 SYNCS.PHASECHK.TRANS64 P0, [R0+URZ], R3 ;  /* 0x00000003000085a7 */ /* 0x000ea400080010ff */
[----:B--2---:R-:W-:Y:S05]  /*b180*/  @!P0 BRA `(.L_x_269) ;  /* 0xfffffffc00f08947 */ /* 0x004fea000383ffff */
[----:B------:R-:W-:Y:S05]  /*b190*/  BRA `(.L_x_270) ;  /* 0xffffff8c00b87947 */ /* 0x000fea000383ffff */
.L_x_85:
[----:B------:R-:W-:-:S07]  /*b1a0*/  MOV R0, UR8 ;  /* 0x0000000800007c02 */ /* 0x000fce0008000f00 */
.L_x_271:
[----:B-1----:R1:W2:Y:S02]  /*b1b0*/  SYNCS.PHASECHK.TRANS64.TRYWAIT P0, [R0+URZ], R3 ;  /* 0x00000003000075a7 */ /* 0x0022a400080011ff */
[----:B--2---:R-:W-:Y:S05]  /*b1c0*/  @!P0 NANOSLEEP.SYNCS 0x989680 ;  /* 0x009896800000895d */ /* 0x004fea0003900000 */
[----:B------:R-:W2:Y:S02]  /*b1d0*/  @!P0 SYNCS.PHASECHK.TRANS64 P0, [R0+URZ], R3 ;  /* 0x00000003000085a7 */ /* 0x000ea400080010ff */
[----:B--2---:R-:W-:Y:S05]  /*b1e0*/  @!P0 BRA `(.L_x_271) ;  /* 0xfffffffc00f08947 */ /* 0x004fea000383ffff */
[----:B------:R-:W-:Y:S05]  /*b1f0*/  BRA `(.L_x_272) ;  /* 0xffffff8c00c47947 */ /* 0x000fea000383ffff */
.L_x_88:
[----:B------:R-:W-:-:S07]  /*b200*/  MOV R0, UR7 ;  /* 0x0000000700007c02 */ /* 0x000fce0008000f00 */
.L_x_273:
[----:B-1----:R1:W2:Y:S02]  /*b210*/  SYNCS.PHASECHK.TRANS64.TRYWAIT P1, [R0+URZ+0x160], R2 ;  /* 0x00016002000075a7 */ /* 0x0022a400080211ff */
[----:B--2---:R-:W-:Y:S05]  /*b220*/  @!P1 NANOSLEEP.SYNCS 0x989680 ;  /* 0x009896800000995d */ /* 0x004fea0003900000 */
[----:B------:R-:W2:Y:S02]  /*b230*/  @!P1 SYNCS.PHASECHK.TRANS64 P1, [R0+URZ+0x160], R2 ;  /* 0x00016002000095a7 */ /* 0x000ea400080210ff */
[----:B--2---:R-:W-:Y:S05]  /*b240*/  @!P1 BRA `(.L_x_273) ;  /* 0xfffffffc00f09947 */ /* 0x004fea000383ffff */
[----:B------:R-:W-:Y:S05]  /*b250*/  BRA `(.L_x_274) ;  /* 0xffffff9000107947 */ /* 0x000fea000383ffff */
.L_x_93:
[----:B--2---:R2:W4:Y:S02]  /*b260*/  SYNCS.PHASECHK.TRANS64.TRYWAIT P0, [R0+URZ+0xe0], R2 ;  /* 0x0000e002000075a7 */ /* 0x00452400080011ff */
[----:B----4-:R-:W-:Y:S05]  /*b270*/  @!P0 NANOSLEEP.SYNCS 0x989680 ;  /* 0x009896800000895d */ /* 0x010fea0003900000 */
[----:B------:R-:W4:Y:S02]  /*b280*/  @!P0 SYNCS.PHASECHK.TRANS64 P0, [R0+URZ+0xe0], R2 ;  /* 0x0000e002000085a7 */ /* 0x000f2400080010ff */
[----:B----4-:R-:W-:Y:S05]  /*b290*/  @!P0 BRA `(.L_x_93) ;  /* 0xfffffffc00f08947 */ /* 0x010fea000383ffff */
[----:B------:R-:W-:Y:S05]  /*b2a0*/  BRA `(.L_x_275) ;  /* 0xffffff9400147947 */ /* 0x000fea000383ffff */
.L_x_96:
[----:B------:R-:W-:Y:S07]  /*b2b0*/  MOV R0, UR5 ;  /* 0x0000000500007c02 */ /* 0x000fee0008000f00 */
.L_x_276:
[----:B--2---:R2:W4:Y:S02]  /*b2c0*/  SYNCS.PHASECHK.TRANS64.TRYWAIT P0, [R0+URZ+0xd8], R2 ;  /* 0x0000d802000075a7 */ /* 0x00452400080011ff */
[----:B----4-:R-:W-:Y:S05]  /*b2d0*/  @!P0 NANOSLEEP.SYNCS 0x989680 ;  /* 0x009896800000895d */ /* 0x010fea0003900000 */
[----:B------:R-:W4:Y:S02]  /*b2e0*/  @!P0 SYNCS.PHASECHK.TRANS64 P0, [R0+URZ+0xd8], R2 ;  /* 0x0000d802000085a7 */ /* 0x000f2400080010ff */
[----:B----4-:R-:W-:Y:S05]  /*b2f0*/  @!P0 BRA `(.L_x_276) ;  /* 0xfffffffc00f08947 */ /* 0x010fea000383ffff */
[----:B------:R-:W-:Y:S05]  /*b300*/  BRA `(.L_x_95) ;  /* 0xffffff9400f47947 */ /* 0x000fea000383ffff */
.L_x_99:
[----:B------:R-:W-:Y:S07]  /*b310*/  MOV R0, UR16 ;  /* 0x0000001000007c02 */ /* 0x000fee0008000f00 */
.L_x_277:
[----:B-1----:R1:W2:Y:S02]  /*b320*/  SYNCS.PHASECHK.TRANS64.TRYWAIT P0, [R0+URZ+0xb8], R9 ;  /* 0x0000b809000075a7 */ /* 0x0022a400080011ff */
[----:B--2---:R-:W-:Y:S05]  /*b330*/  @!P0 NANOSLEEP.SYNCS 0x989680 ;  /* 0x009896800000895d */ /* 0x004fea0003900000 */
[----:B------:R-:W2:Y:S02]  /*b340*/  @!P0 SYNCS.PHASECHK.TRANS64 P0, [R0+URZ+0xb8], R9 ;  /* 0x0000b809000085a7 */ /* 0x000ea400080010ff */
[----:B--2---:R-:W-:Y:S05]  /*b350*/  @!P0 BRA `(.L_x_277) ;  /* 0xfffffffc00f08947 */ /* 0x004fea000383ffff */
[----:B------:R-:W-:Y:S05]  /*b360*/  BRA `(.L_x_278) ;  /* 0xffffff98006c7947 */ /* 0x000fea000383ffff */
.L_x_100:
[----:B------:R-:W-:Y:S07]  /*b370*/  MOV R0, UR14 ;  /* 0x0000000e00007c02 */ /* 0x000fee0008000f00 */
.L_x_279:
[----:B-1----:R1:W2:Y:S02]  /*b380*/  SYNCS.PHASECHK.TRANS64.TRYWAIT P0, [R0+URZ+0xb8], R22 ;  /* 0x0000b816000075a7 */ /* 0x0022a400080011ff */
[----:B--2---:R-:W-:Y:S05]  /*b390*/  @!P0 NANOSLEEP.SYNCS 0x989680 ;  /* 0x009896800000895d */ /* 0x004fea0003900000 */
[----:B------:R-:W2:Y:S02]  /*b3a0*/  @!P0 SYNCS.PHASECHK.TRANS64 P0, [R0+URZ+0xb8], R22 ;  /* 0x0000b816000085a7 */ /* 0x000ea400080010ff */
[----:B--2---:R-:W-:Y:S05]  /*b3b0*/  @!P0 BRA `(.L_x_279) ;  /* 0xfffffffc00f08947 */ /* 0x004fea000383ffff */
[----:B------:R-:W-:Y:S05]  /*b3c0*/  BRA `(.L_x_280) ;  /* 0xffffff9c000c7947 */ /* 0x000fea000383ffff */
.L_x_102:
[----:B------:R-:W-:-:S07]  /*b3d0*/  MOV R0, UR4 ;  /* 0x0000000400007c02 */ /* 0x000fce0008000f00 */
.L_x_281:
[----:B-1----:R1:W4:Y:S02]  /*b3e0*/  SYNCS.PHASECHK.TRANS64.TRYWAIT P0, [R0+URZ], R2 ;  /* 0x00000002000075a7 */ /* 0x00232400080011ff */
[----:B----4-:R-:W-:Y:S05]  /*b3f0*/  @!P0 NANOSLEEP.SYNCS 0x989680 ;  /* 0x009896800000895d */ /* 0x010fea0003900000 */
[----:B------:R-:W4:Y:S02]  /*b400*/  @!P0 SYNCS.PHASECHK.TRANS64 P0, [R0+URZ], R2 ;  /* 0x00000002000085a7 */ /* 0x000f2400080010ff */
[----:B----4-:R-:W-:Y:S05]  /*b410*/  @!P0 BRA `(.L_x_281) ;  /* 0xfffffffc00f08947 */ /* 0x010fea000383ffff */
[----:B------:R-:W-:Y:S05]  /*b420*/  BRA `(.L_x_282) ;  /* 0xffffff9c00987947 */ /* 0x000fea000383ffff */
.L_x_103:
[----:B------:R-:W-:-:S07]  /*b430*/  MOV R0, UR4 ;  /* 0x0000000400007c02 */ /* 0x000fce0008000f00 */
.L_x_283:
[----:B-1----:R1:W4:Y:S02]  /*b440*/  SYNCS.PHASECHK.TRANS64.TRYWAIT P0, [R0+URZ], R2 ;  /* 0x00000002000075a7 */ /* 0x00232400080011ff */
[----:B----4-:R-:W-:Y:S05]  /*b450*/  @!P0 NANOSLEEP.SYNCS 0x989680 ;  /* 0x009896800000895d */ /* 0x010fea0003900000 */
[----:B------:R-:W4:Y:S02]  /*b460*/  @!P0 SYNCS.PHASECHK.TRANS64 P0, [R0+URZ], R2 ;  /* 0x00000002000085a7 */ /* 0x000f2400080010ff */
[----:B----4-:R-:W-:Y:S05]  /*b470*/  @!P0 BRA `(.L_x_283) ;  /* 0xfffffffc00f08947 */ /* 0x010fea000383ffff */
[----:B------:R-:W-:Y:S05]  /*b480*/  BRA `(.L_x_284) ;  /* 0xffffff9c00a47947 */ /* 0x000fea000383ffff */
.L_x_105:
[----:B-1----:R1:W2:Y:S02]  /*b490*/  SYNCS.PHASECHK.TRANS64.TRYWAIT P0, [R0+URZ+0xe0], R2 ;  /* 0x0000e002000075a7 */ /* 0x0022a400080011ff */
[----:B--2---:R-:W-:Y:S05]  /*b4a0*/  @!P0 NANOSLEEP.SYNCS 0x989680 ;  /* 0x009896800000895d */ /* 0x004fea0003900000 */
[----:B------:R-:W2:Y:S02]  /*b4b0*/  @!P0 SYNCS.PHASECHK.TRANS64 P0, [R0+URZ+0xe0], R2 ;  /* 0x0000e002000085a7 */ /* 0x000ea400080010ff */
[----:B--2---:R-:W-:Y:S05]  /*b4c0*/  @!P0 BRA `(.L_x_105) ;  /* 0xfffffffc00f08947 */ /* 0x004fea000383ffff */
[----:B------:R-:W-:Y:S05]  /*b4d0*/  BRA `(.L_x_285) ;  /* 0xffffffa000607947 */ /* 0x000fea000383ffff */
.L_x_119:
[----:B-1----:R1:W2:Y:S02]  /*b4e0*/  SYNCS.PHASECHK.TRANS64.TRYWAIT P0, [R2+URZ+0xa0], R0 ;  /* 0x0000a000020075a7 */ /* 0x0022a400080011ff */
[----:B--2---:R-:W-:Y:S05]  /*b4f0*/  @!P0 NANOSLEEP.SYNCS 0x989680 ;  /* 0x009896800000895d */ /* 0x004fea0003900000 */
[----:B------:R-:W2:Y:S02]  /*b500*/  @!P0 SYNCS.PHASECHK.TRANS64 P0, [R2+URZ+0xa0], R0 ;  /* 0x0000a000020085a7 */ /* 0x000ea400080010ff */
[----:B--2---:R-:W-:Y:S05]  /*b510*/  @!P0 BRA `(.L_x_119) ;  /* 0xfffffffc00f08947 */ /* 0x004fea000383ffff */
[----:B------:R-:W-:Y:S05]  /*b520*/  BRA `(.L_x_118) ;  /* 0xffffffac00dc7947 */ /* 0x000fea000383ffff */
.L_x_122:
[----:B--2---:R2:W1:Y:S02]  /*b530*/  SYNCS.PHASECHK.TRANS64.TRYWAIT P0, [R88+URZ+0x100], R0 ;  /* 0x00010000580075a7 */ /* 0x00446400080011ff */
[----:B-1----:R-:W-:Y:S05]  /*b540*/  @!P0 NANOSLEEP.SYNCS 0x989680 ;  /* 0x009896800000895d */ /* 0x002fea0003900000 */
[----:B------:R-:W1:Y:S02]  /*b550*/  @!P0 SYNCS.PHASECHK.TRANS64 P0, [R88+URZ+0x100], R0 ;  /* 0x00010000580085a7 */ /* 0x000e6400080010ff */
[----:B-1----:R-:W-:Y:S05]  /*b560*/  @!P0 BRA `(.L_x_122) ;  /* 0xfffffffc00f08947 */ /* 0x002fea000383ffff */
[----:B------:R-:W-:Y:S05]  /*b570*/  BRA `(.L_x_121) ;  /* 0xffffffb000387947 */ /* 0x000fea000383ffff */
        .weak           $__internal_0_$__cuda_sm10x_tcgen05_guardrail_trap_col_being_dealloced_not_returned_by_alloc
        .type           $__internal_0_$__cuda_sm10x_tcgen05_guardrail_trap_col_being_dealloced_not_returned_by_alloc,@function
        .size           $__internal_0_$__cuda_sm10x_tcgen05_guardrail_trap_col_being_dealloced_not_returned_by_alloc,($__internal_1_$__cuda_sm10x_tcgen05_guardrail_trap_phase_invalid_during_alloc - $__internal_0_$__cuda_sm10x_tcgen05_guardrail_trap_col_being_dealloced_not_returned_by_alloc)
$__internal_0_$__cuda_sm10x_tcgen05_guardrail_trap_col_being_dealloced_not_returned_by_alloc:
[----:B------:R-:W-:Y:S05]  /*b580*/  BPT.TRAP 0x1 ;  /* 0x000000040000795c */ /* 0x000fea0000300000 */
[----:B------:R-:W-:-:S04]  /*b590*/  HFMA2 R3, -RZ, RZ, 0, 0 ;  /* 0x00000000ff037431 */ /* 0x000fc800000001ff */
[----:B------:R-:W-:Y:S05]  /*b5a0*/  RET.REL.NODEC R2 `(_ZN7cutlass13device_kernelINS_4gemm6kernel13GemmUniversalIN4cute5tupleIJiiiiEEENS1_10collective13CollectiveMmaINS1_35MainloopSm100TmaUmmaWarpSpecializedILi10ELi2ELi4ENS5_IJNS4_1CILi2EEENSA_ILi1EEESC_EEEEENS5_IJNSA_ILi256EEENSA_ILi64EEESG_EEENS_6half_tENS5_IJlSC_lEEESI_SJ_NS4_8TiledMMAINS4_8MMA_AtomIJNS4_26SM100_MMA_F16BF16_2x1SM_SSISI_SI_fLi256ELi64ELNS4_4UMMA5MajorE0ELSO_0ELNSN_7ScaleInE0ELSP_0EEEEEENS4_6LayoutINS5_IJSC_SC_SC_EEENS5_IJNSA_ILi0EEESU_SU_EEEEENS5_IJNS4_10UnderscoreESX_SX_EEEEENS4_18SM100_TMA_2SM_LOADENS4_14ComposedLayoutINS4_7SwizzleILi3ELi4ELi3EEENS4_18smem_ptr_flag_bitsILi16EEENSS_INS5_IJNSA_ILi8EEESG_EEENS5_IJSG_SC_EEEEEEEvNS4_8identityES10_S1A_vS1B_EENS_8epilogue10collective18CollectiveEpilogueINS1D_23Sm100TmaWarpSpecializedILi3ELi2ELi32ELb1ELb0EEEJNS5_IJNSA_ILi128EEESG_SG_EEENS5_IJNSS_IS1I_SC_EENSS_INSA_ILi32EEESC_EEEEESI_SJ_SI_SJ_NS1D_6fusion15FusionCallbacksIS1H_NS1O_13LinCombEltActINS1D_6thread4SiLuESI_fSI_fLNS_15FloatRoundStyleE2EEES1J_S1N_JEEENS4_5SM1004TMEM4LOAD26SM100_TMEM_LOAD_32dp32b32xENS4_13SM90_TMA_LOADENS11_INS12_ILi2ELi4ELi3EEES15_NSS_INS5_IJS16_S1L_EEENS5_IJS1L_SC_EEEEEEENS4_39AutoVectorizingCopyWithAssumedAlignmentILi128EEENS4_14SM90_TMA_STOREES25_S27_S27_EEEvvEEEEvNT_6ParamsE) ;  /* 0xffffff4802947950 */ /* 0x000fea0003c3ffff */
        .weak           $__internal_1_$__cuda_sm10x_tcgen05_guardrail_trap_phase_invalid_during_alloc
        .type           $__internal_1_$__cuda_sm10x_tcgen05_guardrail_trap_phase_invalid_during_alloc,@function
        .size           $__internal_1_$__cuda_sm10x_tcgen05_guardrail_trap_phase_invalid_during_alloc,($__internal_2_$__cuda_sm10x_tcgen05_guardrail_trap_unallocated_columns_being_dealloced - $__internal_1_$__cuda_sm10x_tcgen05_guardrail_trap_phase_invalid_during_alloc)
$__internal_1_$__cuda_sm10x_tcgen05_guardrail_trap_phase_invalid_during_alloc:
[----:B------:R-:W-:Y:S05]  /*b5b0*/  BPT.TRAP 0x1 ;  /* 0x000000040000795c */ /* 0x000fea0000300000 */
[----:B------:R-:W-:-:S04]  /*b5c0*/  MOV R3, 0x0 ;  /* 0x0000000000037802 */ /* 0x000fc80000000f00 */
[----:B------:R-:W-:Y:S05]  /*b5d0*/  RET.REL.NODEC R2 `(_ZN7cutlass13device_kernelINS_4gemm6kernel13GemmUniversalIN4cute5tupleIJiiiiEEENS1_10collective13CollectiveMmaINS1_35MainloopSm100TmaUmmaWarpSpecializedILi10ELi2ELi4ENS5_IJNS4_1CILi2EEENSA_ILi1EEESC_EEEEENS5_IJNSA_ILi256EEENSA_ILi64EEESG_EEENS_6half_tENS5_IJlSC_lEEESI_SJ_NS4_8TiledMMAINS4_8MMA_AtomIJNS4_26SM100_MMA_F16BF16_2x1SM_SSISI_SI_fLi256ELi64ELNS4_4UMMA5MajorE0ELSO_0ELNSN_7ScaleInE0ELSP_0EEEEEENS4_6LayoutINS5_IJSC_SC_SC_EEENS5_IJNSA_ILi0EEESU_SU_EEEEENS5_IJNS4_10UnderscoreESX_SX_EEEEENS4_18SM100_TMA_2SM_LOADENS4_14ComposedLayoutINS4_7SwizzleILi3ELi4ELi3EEENS4_18smem_ptr_flag_bitsILi16EEENSS_INS5_IJNSA_ILi8EEESG_EEENS5_IJSG_SC_EEEEEEEvNS4_8identityES10_S1A_vS1B_EENS_8epilogue10collective18CollectiveEpilogueINS1D_23Sm100TmaWarpSpecializedILi3ELi2ELi32ELb1ELb0EEEJNS5_IJNSA_ILi128EEESG_SG_EEENS5_IJNSS_IS1I_SC_EENSS_INSA_ILi32EEESC_EEEEESI_SJ_SI_SJ_NS1D_6fusion15FusionCallbacksIS1H_NS1O_13LinCombEltActINS1D_6thread4SiLuESI_fSI_fLNS_15FloatRoundStyleE2EEES1J_S1N_JEEENS4_5SM1004TMEM4LOAD26SM100_TMEM_LOAD_32dp32b32xENS4_13SM90_TMA_LOADENS11_INS12_ILi2ELi4ELi3EEES15_NSS_INS5_IJS16_S1L_EEENS5_IJS1L_SC_EEEEEEENS4_39AutoVectorizingCopyWithAssumedAlignmentILi128EEENS4_14SM90_TMA_STOREES25_S27_S27_EEEvvEEEEvNT_6ParamsE) ;  /* 0xffffff4802887950 */ /* 0x000fea0003c3ffff */
        .weak           $__internal_2_$__cuda_sm10x_tcgen05_guardrail_trap_unallocated_columns_being_dealloced
        .type           $__internal_2_$__cuda_sm10x_tcgen05_guardrail_trap_unallocated_columns_being_dealloced,@function
        .size           $__internal_2_$__cuda_sm10x_tcgen05_guardrail_trap_unallocated_columns_being_dealloced,($__internal_3_$__cuda_sm20_rcp_rn_f32_slowpath - $__internal_2_$__cuda_sm10x_tcgen05_guardrail_trap_unallocated_columns_being_dealloced)
$__internal_2_$__cuda_sm10x_tcgen05_guardrail_trap_unallocated_columns_being_dealloced:
[----:B------:R-:W-:Y:S05]  /*b5e0*/  BPT.TRAP 0x1 ;  /* 0x000000040000795c */ /* 0x000fea0000300000 */
[----:B------:R-:W-:-:S04]  /*b5f0*/  HFMA2 R3, -RZ, RZ, 0, 0 ;  /* 0x00000000ff037431 */ /* 0x000fc800000001ff */
[----:B------:R-:W-:Y:S05]  /*b600*/  RET.REL.NODEC R2 `(_ZN7cutlass13device_kernelINS_4gemm6kernel13GemmUniversalIN4cute5tupleIJiiiiEEENS1_10collective13CollectiveMmaINS1_35MainloopSm100TmaUmmaWarpSpecializedILi10ELi2ELi4ENS5_IJNS4_1CILi2EEENSA_ILi1EEESC_EEEEENS5_IJNSA_ILi256EEENSA_ILi64EEESG_EEENS_6half_tENS5_IJlSC_lEEESI_SJ_NS4_8TiledMMAINS4_8MMA_AtomIJNS4_26SM100_MMA_F16BF16_2x1SM_SSISI_SI_fLi256ELi64ELNS4_4UMMA5MajorE0ELSO_0ELNSN_7ScaleInE0ELSP_0EEEEEENS4_6LayoutINS5_IJSC_SC_SC_EEENS5_IJNSA_ILi0EEESU_SU_EEEEENS5_IJNS4_10UnderscoreESX_SX_EEEEENS4_18SM100_TMA_2SM_LOADENS4_14ComposedLayoutINS4_7SwizzleILi3ELi4ELi3EEENS4_18smem_ptr_flag_bitsILi16EEENSS_INS5_IJNSA_ILi8EEESG_EEENS5_IJSG_SC_EEEEEEEvNS4_8identityES10_S1A_vS1B_EENS_8epilogue10collective18CollectiveEpilogueINS1D_23Sm100TmaWarpSpecializedILi3ELi2ELi32ELb1ELb0EEEJNS5_IJNSA_ILi128EEESG_SG_EEENS5_IJNSS_IS1I_SC_EENSS_INSA_ILi32EEESC_EEEEESI_SJ_SI_SJ_NS1D_6fusion15FusionCallbacksIS1H_NS1O_13LinCombEltActINS1D_6thread4SiLuESI_fSI_fLNS_15FloatRoundStyleE2EEES1J_S1N_JEEENS4_5SM1004TMEM4LOAD26SM100_TMEM_LOAD_32dp32b32xENS4_13SM90_TMA_LOADENS11_INS12_ILi2ELi4ELi3EEES15_NSS_INS5_IJS16_S1L_EEENS5_IJS1L_SC_EEEEEEENS4_39AutoVectorizingCopyWithAssumedAlignmentILi128EEENS4_14SM90_TMA_STOREES25_S27_S27_EEEvvEEEEvNT_6ParamsE) ;  /* 0xffffff48027c7950 */ /* 0x000fea0003c3ffff */
        .weak           $__internal_3_$__cuda_sm20_rcp_rn_f32_slowpath
        .type           $__internal_3_$__cuda_sm20_rcp_rn_f32_slowpath,@function
        .size           $__internal_3_$__cuda_sm20_rcp_rn_f32_slowpath,(.L_x_291 - $__internal_3_$__cuda_sm20_rcp_rn_f32_slowpath)
$__internal_3_$__cuda_sm20_rcp_rn_f32_slowpath:
[----:B------:R-:W-:Y:S01]  /*b610*/  IMAD.SHL.U32 R79, R82, 0x2, RZ ;  /* 0x00000002524f7824 */ /* 0x000fe200078e00ff */
[----:B------:R-:W-:Y:S04]  /*b620*/  BSSY.RECONVERGENT B0, `(.L_x_286) ;  /* 0x0000030000007945 */ /* 0x000fe80003800200 */
[----:B------:R-:W-:-:S04]  /*b630*/  SHF.R.U32.HI R79, RZ, 0x18, R79 ;  /* 0x00000018ff4f7819 */ /* 0x000fc8000001164f */
[----:B------:R-:W-:-:S13]  /*b640*/  ISETP.NE.U32.AND P0, PT, R79, RZ, PT ;  /* 0x000000ff4f00720c */ /* 0x000fda0003f05070 */
[----:B------:R-:W-:Y:S05]  /*b650*/  @P0 BRA `(.L_x_287) ;  /* 0x0000000000280947 */ /* 0x000fea0003800000 */
[----:B------:R-:W-:-:S04]  /*b660*/  SHF.L.U32 R64, R82, 0x1, RZ ;  /* 0x0000000152407819 */ /* 0x000fc800000006ff */
[----:B------:R-:W-:-:S13]  /*b670*/  ISETP.NE.AND P0, PT, R64, RZ, PT ;  /* 0x000000ff4000720c */ /* 0x000fda0003f05270 */
[----:B------:R-:W-:Y:S01]  /*b680*/  @P0 FFMA R79, R82, 1.84467440737095516160e+19, RZ ;  /* 0x5f800000524f0823 */ /* 0x000fe200000000ff */
[----:B------:R-:W-:Y:S08]  /*b690*/  @!P0 MUFU.RCP R80, R82 ;  /* 0x0000005200508308 */ /* 0x000ff00000001000 */
[----:B------:R-:W1:Y:S02]  /*b6a0*/  @P0 MUFU.RCP R64, R79 ;  /* 0x0000004f00400308 */ /* 0x000e640000001000 */
[----:B-1----:R-:W-:-:S04]  /*b6b0*/  @P0 FFMA R79, R79, R64, -1 ;  /* 0xbf8000004f4f0423 */ /* 0x002fc80000000040 */
[----:B------:R-:W-:-:S04]  /*b6c0*/  @P0 FADD.FTZ R79, -R79, -RZ ;  /* 0x800000ff4f4f0221 */ /* 0x000fc80000010100 */
[----:B------:R-:W-:-:S04]  /*b6d0*/  @P0 FFMA R79, R64, R79, R64 ;  /* 0x0000004f404f0223 */ /* 0x000fc80000000040 */
[----:B------:R-:W-:Y:S01]  /*b6e0*/  @P0 FFMA R80, R79, 1.84467440737095516160e+19, RZ ;  /* 0x5f8000004f500823 */ /* 0x000fe200000000ff */
[----:B------:R-:W-:Y:S05]  /*b6f0*/  BRA `(.L_x_288) ;  /* 0x0000000000887947 */ /* 0x000fea0003800000 */
.L_x_287:
[----:B------:R-:W-:-:S04]  /*b700*/  IADD3 R64, PT, PT, R79, -0xfd, RZ ;  /* 0xffffff034f407810 */ /* 0x000fc80007ffe0ff */
[----:B------:R-:W-:-:S13]  /*b710*/  ISETP.GT.U32.AND P0, PT, R64, 0x1, PT ;  /* 0x000000014000780c */ /* 0x000fda0003f04070 */
[----:B------:R-:W-:Y:S05]  /*b720*/  @P0 BRA `(.L_x_289) ;  /* 0x0000000000780947 */ /* 0x000fea0003800000 */
[----:B------:R-:W-:Y:S01]  /*b730*/  LOP3.LUT R83, R82, 0x7fffff, RZ, 0xc0, !PT ;  /* 0x007fffff52537812 */ /* 0x000fe200078ec0ff */
[----:B------:R-:W-:Y:S02]  /*b740*/  IMAD.MOV.U32 R80, RZ, RZ, 0x3 ;  /* 0x00000003ff507424 */ /* 0x000fe400078e00ff */
[----:B------:R-:W-:Y:S01]  /*b750*/  VIADD R79, R79, 0xffffff04 ;  /* 0xffffff044f4f7836 */ /* 0x000fe20000000000 */
[----:B------:R-:W-:Y:S02]  /*b760*/  LOP3.LUT R83, R83, 0x3f800000, RZ, 0xfc, !PT ;  /* 0x3f80000053537812 */ /* 0x000fe400078efcff */
[----:B------:R-:W-:Y:S02]  /*b770*/  SHF.L.U32 R80, R80, R64, RZ ;  /* 0x0000004050507219 */ /* 0x000fe400000006ff */
[----:B------:R-:W1:Y:S02]  /*b780*/  MUFU.RCP R84, R83 ;  /* 0x0000005300547308 */ /* 0x000e640000001000 */
[----:B-1----:R-:W-:-:S04]  /*b790*/  FFMA R83, R83, R84, -1 ;  /* 0xbf80000053537423 */ /* 0x002fc80000000054 */
[----:B------:R-:W-:-:S04]  /*b7a0*/  FADD.FTZ R83, -R83, -RZ ;  /* 0x800000ff53537221 */ /* 0x000fc80000010100 */
[CCC-:B------:R-:W-:Y:S01]  /*b7b0*/  FFMA.RM R91, R84.reuse, R83.reuse, R84.reuse ;  /* 0x00000053545b7223 */ /* 0x1c0fe20000004054 */
[----:B------:R-:W-:-:S04]  /*b7c0*/  FFMA.RP R83, R84, R83, R84 ;  /* 0x0000005354537223 */ /* 0x000fc80000008054 */
[C---:B------:R-:W-:Y:S02]  /*b7d0*/  LOP3.LUT R84, R91.reuse, 0x7fffff, RZ, 0xc0, !PT ;  /* 0x007fffff5b547812 */ /* 0x040fe400078ec0ff */
[----:B------:R-:W-:Y:S02]  /*b7e0*/  FSETP.NEU.FTZ.AND P0, PT, R91, R83, PT ;  /* 0x000000535b00720b */ /* 0x000fe40003f1d000 */
[----:B------:R-:W-:Y:S02]  /*b7f0*/  LOP3.LUT R84, R84, 0x800000, RZ, 0xfc, !PT ;  /* 0x0080000054547812 */ /* 0x000fe400078efcff */
[----:B------:R-:W-:Y:S02]  /*b800*/  SEL R83, RZ, 0xffffffff, !P0 ;  /* 0xffffffffff537807 */ /* 0x000fe40004000000 */
[----:B------:R-:W-:Y:S02]  /*b810*/  LOP3.LUT R80, R80, R84, RZ, 0xc0, !PT ;  /* 0x0000005450507212 */ /* 0x000fe400078ec0ff */
[----:B------:R-:W-:Y:S01]  /*b820*/  SHF.R.U32.HI R79, RZ, R79, R84 ;  /* 0x0000004fff4f7219 */ /* 0x000fe20000011654 */
[----:B------:R-:W-:Y:S01]  /*b830*/  IMAD.MOV R83, RZ, RZ, -R83 ;  /* 0x000000ffff537224 */ /* 0x000fe200078e0a53 */
[----:B------:R-:W-:-:S04]  /*b840*/  SHF.R.U32.HI R80, RZ, R64, R80 ;  /* 0x00000040ff507219 */ /* 0x000fc80000011650 */
[----:B------:R-:W-:Y:S02]  /*b850*/  LOP3.LUT P1, RZ, R83, R64, R84, 0xf8, !PT ;  /* 0x0000004053ff7212 */ /* 0x000fe4000782f854 */
[C---:B------:R-:W-:Y:S02]  /*b860*/  LOP3.LUT P2, RZ, R80.reuse, 0x1, RZ, 0xc0, !PT ;  /* 0x0000000150ff7812 */ /* 0x040fe4000784c0ff */
[----:B------:R-:W-:-:S04]  /*b870*/  LOP3.LUT P0, RZ, R80, 0x2, RZ, 0xc0, !PT ;  /* 0x0000000250ff7812 */ /* 0x000fc8000780c0ff */
[----:B------:R-:W-:-:S04]  /*b880*/  PLOP3.LUT P0, PT, P2, P1, P0, 0xe0, 0x0 ;  /* 0x000000000000781c */ /* 0x000fc80001703c00 */
[----:B------:R-:W-:-:S05]  /*b890*/  SEL R64, RZ, 0x1, !P0 ;  /* 0x00000001ff407807 */ /* 0x000fca0004000000 */
[----:B------:R-:W-:-:S05]  /*b8a0*/  IMAD.MOV R64, RZ, RZ, -R64 ;  /* 0x000000ffff407224 */ /* 0x000fca00078e0a40 */
[----:B------:R-:W-:-:S13]  /*b8b0*/  ISETP.GE.AND P0, PT, R64, RZ, PT ;  /* 0x000000ff4000720c */ /* 0x000fda0003f06270 */
[----:B------:R-:W-:Y:S01]  /*b8c0*/  @!P0 VIADD R79, R79, 0x1 ;  /* 0x000000014f4f8836 */ /* 0x000fe20000000000 */
[----:B------:R-:W-:-:S13]  /*b8d0*/  LOP3.LUT P0, RZ, R82, 0x7fffff, RZ, 0xc0, !PT ;  /* 0x007fffff52ff7812 */ /* 0x000fda000780c0ff */
[----:B------:R-:W-:-:S05]  /*b8e0*/  @!P0 IMAD.SHL.U32 R79, R79, 0x2, RZ ;  /* 0x000000024f4f8824 */ /* 0x000fca00078e00ff */
[----:B------:R-:W-:Y:S01]  /*b8f0*/  LOP3.LUT R80, R79, 0x80000000, R82, 0xf8, !PT ;  /* 0x800000004f507812 */ /* 0x000fe200078ef852 */
[----:B------:R-:W-:Y:S05]  /*b900*/  BRA `(.L_x_288) ;  /* 0x0000000000047947 */ /* 0x000fea0003800000 */
.L_x_289:
[----:B------:R1:W2:Y:S02]  /*b910*/  MUFU.RCP R80, R82 ;  /* 0x0000005200507308 */ /* 0x0002a40000001000 */
.L_x_288:
[----:B------:R-:W-:Y:S05]  /*b920*/  BSYNC.RECONVERGENT B0 ;  /* 0x0000000000007941 */ /* 0x000fea0003800200 */
.L_x_286:
[----:B--2---:R-:W-:Y:S02]  /*b930*/  MOV R64, R80 ;  /* 0x0000005000407202 */ /* 0x004fe40000000f00 */
[----:B------:R-:W-:Y:S01]  /*b940*/  MOV R80, R81 ;  /* 0x0000005100507202 */ /* 0x000fe20000000f00 */
[----:B------:R-:W-:-:S04]  /*b950*/  HFMA2 R81, -RZ, RZ, 0, 0 ;  /* 0x00000000ff517431 */ /* 0x000fc800000001ff */
[----:B-1----:R-:W-:Y:S05]  /*b960*/  RET.REL.NODEC R80 `(_ZN7cutlass13device_kernelINS_4gemm6kernel13GemmUniversalIN4cute5tupleIJiiiiEEENS1_10collective13CollectiveMmaINS1_35MainloopSm100TmaUmmaWarpSpecializedILi10ELi2ELi4ENS5_IJNS4_1CILi2EEENSA_ILi1EEESC_EEEEENS5_IJNSA_ILi256EEENSA_ILi64EEESG_EEENS_6half_tENS5_IJlSC_lEEESI_SJ_NS4_8TiledMMAINS4_8MMA_AtomIJNS4_26SM100_MMA_F16BF16_2x1SM_SSISI_SI_fLi256ELi64ELNS4_4UMMA5MajorE0ELSO_0ELNSN_7ScaleInE0ELSP_0EEEEEENS4_6LayoutINS5_IJSC_SC_SC_EEENS5_IJNSA_ILi0EEESU_SU_EEEEENS5_IJNS4_10UnderscoreESX_SX_EEEEENS4_18SM100_TMA_2SM_LOADENS4_14ComposedLayoutINS4_7SwizzleILi3ELi4ELi3EEENS4_18smem_ptr_flag_bitsILi16EEENSS_INS5_IJNSA_ILi8EEESG_EEENS5_IJSG_SC_EEEEEEEvNS4_8identityES10_S1A_vS1B_EENS_8epilogue10collective18CollectiveEpilogueINS1D_23Sm100TmaWarpSpecializedILi3ELi2ELi32ELb1ELb0EEEJNS5_IJNSA_ILi128EEESG_SG_EEENS5_IJNSS_IS1I_SC_EENSS_INSA_ILi32EEESC_EEEEESI_SJ_SI_SJ_NS1D_6fusion15FusionCallbacksIS1H_NS1O_13LinCombEltActINS1D_6thread4SiLuESI_fSI_fLNS_15FloatRoundStyleE2EEES1J_S1N_JEEENS4_5SM1004TMEM4LOAD26SM100_TMEM_LOAD_32dp32b32xENS4_13SM90_TMA_LOADENS11_INS12_ILi2ELi4ELi3EEES15_NSS_INS5_IJS16_S1L_EEENS5_IJS1L_SC_EEEEEEENS4_39AutoVectorizingCopyWithAssumedAlignmentILi128EEENS4_14SM90_TMA_STOREES25_S27_S27_EEEvvEEEEvNT_6ParamsE) ;  /* 0xffffff4450a47950 */ /* 0x002fea0003c3ffff */
.L_x_290:
[----:B------:R-:W-:-:S00]  /*b970*/  BRA `(.L_x_290) ;  /* 0xfffffffc00fc7947 */ /* 0x000fc0000383ffff */
[----:B------:R-:W-:-:S00]  /*b980*/  NOP ;  /* 0x0000000000007918 */ /* 0x000fc00000000000 */
[----:B------:R-:W-:-:S00]  /*b990*/  NOP ;  /* 0x0000000000007918 */ /* 0x000fc00000000000 */
[----:B------:R-:W-:-:S00]  /*b9a0*/  NOP ;  /* 0x0000000000007918 */ /* 0x000fc00000000000 */
[----:B------:R-:W-:-:S00]  /*b9b0*/  NOP ;  /* 0x0000000000007918 */ /* 0x000fc00000000000 */
[----:B------:R-:W-:-:S00]  /*b9c0*/  NOP ;  /* 0x0000000000007918 */ /* 0x000fc00000000000 */
[----:B------:R-:W-:-:S00]  /*b9d0*/  NOP ;  /* 0x0000000000007918 */ /* 0x000fc00000000000 */
[----:B------:R-:W-:-:S00]  /*b9e0*/  NOP ;  /* 0x0000000000007918 */ /* 0x000fc00000000000 */
[----:B------:R-:W-:-:S00]  /*b9f0*/  NOP ;  /* 0x0000000000007918 */ /* 0x000fc00000000000 */
.L_x_291:


//--------------------- .nv.global.init           --------------------------
	.section	.nv.global.init,"aw",@progbits
.nv.global.init:
	.type		$str$27,@object
	.size		$str$27,($str$28 - $str$27)
$str$27:
        /*0000*/ 	.byte	0x28, 0x61, 0x64, 0x64, 0x72, 0x65, 0x73, 0x73, 0x20, 0x26, 0x20, 0x6d, 0x61, 0x73, 0x6b, 0x29
        /*0010*/ 	.byte	0x20, 0x3d, 0x3d, 0x20, 0x30, 0x00
	.type		$str$28,@object
	.size		$str$28,($str$26 - $str$28)
$str$28:
        /*0016*/ 	.byte	0x2f, 0x74, 0x6d, 0x70, 0x2f, 0x63, 0x75, 0x74, 0x6c, 0x61, 0x73, 0x73, 0x5f, 0x73, 0x77, 0x65
        /*0026*/ 	.byte	0x65, 0x70, 0x5f, 0x73, 0x72, 0x63, 0x2f, 0x69, 0x6e, 0x63, 0x6c, 0x75, 0x64, 0x65, 0x2f, 0x63
        /*0036*/ 	.byte	0x75, 0x74, 0x65, 0x2f, 0x70, 0x6f, 0x69, 0x6e, 0x74, 0x65, 0x72, 0x5f, 0x66, 0x6c, 0x61, 0x67
        /*0046*/ 	.byte	0x67, 0x65, 0x64, 0x2e, 0x68, 0x70, 0x70, 0x00
	.type		$str$26,@object
	.size		$str$26,($str$25 - $str$26)
$str$26:
        /*004e*/ 	.byte	0x2f, 0x74, 0x6d, 0x70, 0x2f, 0x63, 0x75, 0x74, 0x6c, 0x61, 0x73, 0x73, 0x5f, 0x73, 0x77, 0x65
        /*005e*/ 	.byte	0x65, 0x70, 0x5f, 0x73, 0x72, 0x63, 0x2f, 0x69, 0x6e, 0x63, 0x6c, 0x75, 0x64, 0x65, 0x2f, 0x63
        /*006e*/ 	.byte	0x75, 0x74, 0x65, 0x2f, 0x61, 0x74, 0x6f, 0x6d, 0x2f, 0x63, 0x6f, 0x70, 0x79, 0x5f, 0x74, 0x72
        /*007e*/ 	.byte	0x61, 0x69, 0x74, 0x73, 0x5f, 0x73, 0x6d, 0x31, 0x30, 0x30, 0x2e, 0x68, 0x70, 0x70, 0x00
	.type		$str$25,@object
	.size		$str$25,(__unnamed_1 - $str$25)
$str$25:
        /*008d*/ 	.byte	0x28, 0x28, 0x75, 0x69, 0x6e, 0x74, 0x33, 0x32, 0x5f, 0x74, 0x28, 0x74, 0x68, 0x72, 0x65, 0x61
        /*009d*/ 	.byte	0x64, 0x49, 0x64, 0x78, 0x2e, 0x78, 0x29, 0x20, 0x2f, 0x20, 0x33, 0x32, 0x29, 0x20, 0x25, 0x20
        /*00ad*/ 	.byte	0x34, 0x29, 0x20, 0x3d, 0x3d, 0x20, 0x28, 0x28, 0x28, 0x74, 0x6d, 0x65, 0x6d, 0x5f, 0x61, 0x64
        /*00bd*/ 	.byte	0x64, 0x72, 0x20, 0x3e, 0x3e, 0x20, 0x31, 0x36, 0x29, 0x20, 0x2f, 0x20, 0x33, 0x32, 0x29, 0x20
        /*00cd*/ 	.byte	0x25, 0x20, 0x34, 0x29, 0x00
	.type		__unnamed_1,@object
	.size		__unnamed_1,(__unnamed_2 - __unnamed_1)
__unnamed_1:
        /*00d2*/ 	.byte	0x61, 0x75, 0x74, 0x6f, 0x20, 0x63, 0x75, 0x74, 0x65, 0x3a, 0x3a, 0x61, 0x73, 0x5f, 0x70, 0x6f
        /* <DEDUP_REMOVED lines=24> */
        /*0262*/ 	.byte	0x3e, 0x3e, 0x3e, 0x3e, 0x5d, 0x00
	.type		__unnamed_2,@object
	.size		__unnamed_2,(.L_2 - __unnamed_2)
__unnamed_2:
        /* <DEDUP_REMOVED lines=42> */
        /*0508*/ 	.byte	0x3e, 0x3e, 0x5d, 0x00
.L_2:


//--------------------- .nv.shared._ZN7cutlass13device_kernelINS_4gemm6kernel13GemmUniversalIN4cute5tupleIJiiiiEEENS1_10collective13CollectiveMmaINS1_35MainloopSm100TmaUmmaWarpSpecializedILi10ELi2ELi4ENS5_IJNS4_1CILi2EEENSA_ILi1EEESC_EEEEENS5_IJNSA_ILi256EEENSA_ILi64EEESG_EEENS_6half_tENS5_IJlSC_lEEESI_SJ_NS4_8TiledMMAINS4_8MMA_AtomIJNS4_26SM100_MMA_F16BF16_2x1SM_SSISI_SI_fLi256ELi64ELNS4_4UMMA5MajorE0ELSO_0ELNSN_7ScaleInE0ELSP_0EEEEEENS4_6LayoutINS5_IJSC_SC_SC_EEENS5_IJNSA_ILi0EEESU_SU_EEEEENS5_IJNS4_10UnderscoreESX_SX_EEEEENS4_18SM100_TMA_2SM_LOADENS4_14ComposedLayoutINS4_7SwizzleILi3ELi4ELi3EEENS4_18smem_ptr_flag_bitsILi16EEENSS_INS5_IJNSA_ILi8EEESG_EEENS5_IJSG_SC_EEEEEEEvNS4_8identityES10_S1A_vS1B_EENS_8epilogue10collective18CollectiveEpilogueINS1D_23Sm100TmaWarpSpecializedILi3ELi2ELi32ELb1ELb0EEEJNS5_IJNSA_ILi128EEESG_SG_EEENS5_IJNSS_IS1I_SC_EENSS_INSA_ILi32EEESC_EEEEESI_SJ_SI_SJ_NS1D_6fusion15FusionCallbacksIS1H_NS1O_13LinCombEltActINS1D_6thread4SiLuESI_fSI_fLNS_15FloatRoundStyleE2EEES1J_S1N_JEEENS4_5SM1004TMEM4LOAD26SM100_TMEM_LOAD_32dp32b32xENS4_13SM90_TMA_LOADENS11_INS12_ILi2ELi4ELi3EEES15_NSS_INS5_IJS16_S1L_EEENS5_IJS1L_SC_EEEEEEENS4_39AutoVectorizingCopyWithAssumedAlignmentILi128EEENS4_14SM90_TMA_STOREES25_S27_S27_EEEvvEEEEvNT_6ParamsE --------------------------
	.section	.nv.shared._ZN7cutlass13device_kernelINS_4gemm6kernel13GemmUniversalIN4cute5tupleIJiiiiEEENS1_10collective13CollectiveMmaINS1_35MainloopSm100TmaUmmaWarpSpecializedILi10ELi2ELi4ENS5_IJNS4_1CILi2EEENSA_ILi1EEESC_EEEEENS5_IJNSA_ILi256EEENSA_ILi64EEESG_EEENS_6half_tENS5_IJlSC_lEEESI_SJ_NS4_8TiledMMAINS4_8MMA_AtomIJNS4_26SM100_MMA_F16BF16_2x1SM_SSISI_SI_fLi256ELi64ELNS4_4UMMA5MajorE0ELSO_0ELNSN_7ScaleInE0ELSP_0EEEEEENS4_6LayoutINS5_IJSC_SC_SC_EEENS5_IJNSA_ILi0EEESU_SU_EEEEENS5_IJNS4_10UnderscoreESX_SX_EEEEENS4_18SM100_TMA_2SM_LOADENS4_14ComposedLayoutINS4_7SwizzleILi3ELi4ELi3EEENS4_18smem_ptr_flag_bitsILi16EEENSS_INS5_IJNSA_ILi8EEESG_EEENS5_IJSG_SC_EEEEEEEvNS4_8identityES10_S1A_vS1B_EENS_8epilogue10collective18CollectiveEpilogueINS1D_23Sm100TmaWarpSpecializedILi3ELi2ELi32ELb1ELb0EEEJNS5_IJNSA_ILi128EEESG_SG_EEENS5_IJNSS_IS1I_SC_EENSS_INSA_ILi32EEESC_EEEEESI_SJ_SI_SJ_NS1D_6fusion15FusionCallbacksIS1H_NS1O_13LinCombEltActINS1D_6thread4SiLuESI_fSI_fLNS_15FloatRoundStyleE2EEES1J_S1N_JEEENS4_5SM1004TMEM4LOAD26SM100_TMEM_LOAD_32dp32b32xENS4_13SM90_TMA_LOADENS11_INS12_ILi2ELi4ELi3EEES15_NSS_INS5_IJS16_S1L_EEENS5_IJS1L_SC_EEEEEEENS4_39AutoVectorizingCopyWithAssumedAlignmentILi128EEENS4_14SM90_TMA_STOREES25_S27_S27_EEEvvEEEEvNT_6ParamsE,"aw",@nobits
	.sectionflags	@""
	.align	16
	.zero		1024


//--------------------- .nv.shared.reserved.0     --------------------------
	.section	.nv.shared.reserved.0,"aw",@nobits
	.weak		__nv_reservedSMEM_offset_0_alias
	.size		__nv_reservedSMEM_offset_0_alias, 0, 64
	.other		__nv_reservedSMEM_offset_0_alias,@"STO_CUDA_RESERVED_SHARED STV_DEFAULT"
__nv_reservedSMEM_offset_0_alias:
	.zero		0
.nv.shared.reserved.0:
	.zero		64
	.weak		__nv_reservedSMEM_tcgen05_partition
	.type		__nv_reservedSMEM_tcgen05_partition,@object
	.size		__nv_reservedSMEM_tcgen05_partition,(.L_0 - __nv_reservedSMEM_tcgen05_partition)
__nv_reservedSMEM_tcgen05_partition:
	.zero		32
.L_0:


//--------------------- .nv.global                --------------------------
	.section	.nv.global,"aw",@nobits
.nv.global:
	.type		_ZN39_INTERNAL_053eaaa2_4_k_cu_87281a76_28864cute1_E,@object
	.size		_ZN39_INTERNAL_053eaaa2_4_k_cu_87281a76_28864cute1_E,(_ZN39_INTERNAL_053eaaa2_4_k_cu_87281a76_28864cuda3std3__45__cpo6cbeginE - _ZN39_INTERNAL_053eaaa2_4_k_cu_87281a76_28864cute1_E)
_ZN39_INTERNAL_053eaaa2_4_k_cu_87281a76_28864cute1_E:
	.zero		1
	.type		_ZN39_INTERNAL_053eaaa2_4_k_cu_87281a76_28864cuda3std3__45__cpo6cbeginE,@object
	.size		_ZN39_INTERNAL_053eaaa2_4_k_cu_87281a76_28864cuda3std3__45__cpo6cbeginE,(_ZN39_INTERNAL_053eaaa2_4_k_cu_87281a76_28864cuda3std3__48in_placeE - _ZN39_INTERNAL_053eaaa2_4_k_cu_87281a76_28864cuda3std3__45__cpo6cbeginE)
_ZN39_INTERNAL_053eaaa2_4_k_cu_87281a76_28864cuda3std3__45__cpo6cbeginE:
	.zero		1
	.type		_ZN39_INTERNAL_053eaaa2_4_k_cu_87281a76_28864cuda3std3__48in_placeE,@object
	.size		_ZN39_INTERNAL_053eaaa2_4_k_cu_87281a76_28864cuda3std3__48in_placeE,(_ZN39_INTERNAL_053eaaa2_4_k_cu_87281a76_28864cuda3std6ranges3__45__cpo9iter_moveE - _ZN39_INTERNAL_053eaaa2_4_k_cu_87281a76_28864cuda3std3__48in_placeE)
_ZN39_INTERNAL_053eaaa2_4_k_cu_87281a76_28864cuda3std3__48in_placeE:
	.zero		1
	.type		_ZN39_INTERNAL_053eaaa2_4_k_cu_87281a76_28864cuda3std6ranges3__45__cpo9iter_moveE,@object
	.size		_ZN39_INTERNAL_053eaaa2_4_k_cu_87281a76_28864cuda3std6ranges3__45__cpo9iter_moveE,(_ZN39_INTERNAL_053eaaa2_4_k_cu_87281a76_28864cuda3std3__45__cpo5beginE - _ZN39_INTERNAL_053eaaa2_4_k_cu_87281a76_28864cuda3std6ranges3__45__cpo9iter_moveE)
_ZN39_INTERNAL_053eaaa2_4_k_cu_87281a76_28864cuda3std6ranges3__45__cpo9iter_moveE:
	.zero		1
	.type		_ZN39_INTERNAL_053eaaa2_4_k_cu_87281a76_28864cuda3std3__45__cpo5beginE,@object
	.size		_ZN39_INTERNAL_053eaaa2_4_k_cu_87281a76_28864cuda3std3__45__cpo5beginE,(_ZN39_INTERNAL_053eaaa2_4_k_cu_87281a76_28864cuda3std3__441_GLOBAL__N__053eaaa2_4_k_cu_87281a76_28866ignoreE - _ZN39_INTERNAL_053eaaa2_4_k_cu_87281a76_28864cuda3std3__45__cpo5beginE)
_ZN39_INTERNAL_053eaaa2_4_k_cu_87281a76_28864cuda3std3__45__cpo5beginE:
	.zero		1
	.type		_ZN39_INTERNAL_053eaaa2_4_k_cu_87281a76_28864cuda3std3__441_GLOBAL__N__053eaaa2_4_k_cu_87281a76_28866ignoreE,@object
	.size		_ZN39_INTERNAL_053eaaa2_4_k_cu_87281a76_28864cuda3std3__441_GLOBAL__N__053eaaa2_4_k_cu_87281a76_28866ignoreE,(_ZN39_INTERNAL_053eaaa2_4_k_cu_87281a76_28864cute7productE - _ZN39_INTERNAL_053eaaa2_4_k_cu_87281a76_28864cuda3std3__441_GLOBAL__N__053eaaa2_4_k_cu_87281a76_28866ignoreE)
_ZN39_INTERNAL_053eaaa2_4_k_cu_87281a76_28864cuda3std3__441_GLOBAL__N__053eaaa2_4_k_cu_87281a76_28866ignoreE:
	.zero		1
	.type		_ZN39_INTERNAL_053eaaa2_4_k_cu_87281a76_28864cute7productE,@object
	.size		_ZN39_INTERNAL_053eaaa2_4_k_cu_87281a76_28864cute7productE,(_ZN39_INTERNAL_053eaaa2_4_k_cu_87281a76_28864cuda3std3__45__cpo3endE - _ZN39_INTERNAL_053eaaa2_4_k_cu_87281a76_28864cute7productE)
_ZN39_INTERNAL_053eaaa2_4_k_cu_87281a76_28864cute7productE:
	.zero		1
	.type		_ZN39_INTERNAL_053eaaa2_4_k_cu_87281a76_28864cuda3std3__45__cpo3endE,@object
	.size		_ZN39_INTERNAL_053eaaa2_4_k_cu_87281a76_28864cuda3std3__45__cpo3endE,(_ZN39_INTERNAL_053eaaa2_4_k_cu_87281a76_28864cuda3std3__419piecewise_constructE - _ZN39_INTERNAL_053eaaa2_4_k_cu_87281a76_28864cuda3std3__45__cpo3endE)
_ZN39_INTERNAL_053eaaa2_4_k_cu_87281a76_28864cuda3std3__45__cpo3endE:
	.zero		1
	.type		_ZN39_INTERNAL_053eaaa2_4_k_cu_87281a76_28864cuda3std3__419piecewise_constructE,@object
	.size		_ZN39_INTERNAL_053eaaa2_4_k_cu_87281a76_28864cuda3std3__419piecewise_constructE,(_ZN39_INTERNAL_053eaaa2_4_k_cu_87281a76_28864cuda3std3__45__cpo4cendE - _ZN39_INTERNAL_053eaaa2_4_k_cu_87281a76_28864cuda3std3__419piecewise_constructE)
_ZN39_INTERNAL_053eaaa2_4_k_cu_87281a76_28864cuda3std3__419piecewise_constructE:
	.zero		1
	.type		_ZN39_INTERNAL_053eaaa2_4_k_cu_87281a76_28864cuda3std3__45__cpo4cendE,@object
	.size		_ZN39_INTERNAL_053eaaa2_4_k_cu_87281a76_28864cuda3std3__45__cpo4cendE,(_ZN39_INTERNAL_053eaaa2_4_k_cu_87281a76_28864cuda3std6ranges3__45__cpo4swapE - _ZN39_INTERNAL_053eaaa2_4_k_cu_87281a76_28864cuda3std3__45__cpo4cendE)
_ZN39_INTERNAL_053eaaa2_4_k_cu_87281a76_28864cuda3std3__45__cpo4cendE:
	.zero		1
	.type		_ZN39_INTERNAL_053eaaa2_4_k_cu_87281a76_28864cuda3std6ranges3__45__cpo4swapE,@object
	.size		_ZN39_INTERNAL_053eaaa2_4_k_cu_87281a76_28864cuda3std6ranges3__45__cpo4swapE,(.L_10 - _ZN39_INTERNAL_053eaaa2_4_k_cu_87281a76_28864cuda3std6ranges3__45__cpo4swapE)
_ZN39_INTERNAL_053eaaa2_4_k_cu_87281a76_28864cuda3std6ranges3__45__cpo4swapE:
	.zero		1
.L_10:


//--------------------- .nv.constant0._ZN7cutlass13device_kernelINS_4gemm6kernel13GemmUniversalIN4cute5tupleIJiiiiEEENS1_10collective13CollectiveMmaINS1_35MainloopSm100TmaUmmaWarpSpecializedILi10ELi2ELi4ENS5_IJNS4_1CILi2EEENSA_ILi1EEESC_EEEEENS5_IJNSA_ILi256EEENSA_ILi64EEESG_EEENS_6half_tENS5_IJlSC_lEEESI_SJ_NS4_8TiledMMAINS4_8MMA_AtomIJNS4_26SM100_MMA_F16BF16_2x1SM_SSISI_SI_fLi256ELi64ELNS4_4UMMA5MajorE0ELSO_0ELNSN_7ScaleInE0ELSP_0EEEEEENS4_6LayoutINS5_IJSC_SC_SC_EEENS5_IJNSA_ILi0EEESU_SU_EEEEENS5_IJNS4_10UnderscoreESX_SX_EEEEENS4_18SM100_TMA_2SM_LOADENS4_14ComposedLayoutINS4_7SwizzleILi3ELi4ELi3EEENS4_18smem_ptr_flag_bitsILi16EEENSS_INS5_IJNSA_ILi8EEESG_EEENS5_IJSG_SC_EEEEEEEvNS4_8identityES10_S1A_vS1B_EENS_8epilogue10collective18CollectiveEpilogueINS1D_23Sm100TmaWarpSpecializedILi3ELi2ELi32ELb1ELb0EEEJNS5_IJNSA_ILi128EEESG_SG_EEENS5_IJNSS_IS1I_SC_EENSS_INSA_ILi32EEESC_EEEEESI_SJ_SI_SJ_NS1D_6fusion15FusionCallbacksIS1H_NS1O_13LinCombEltActINS1D_6thread4SiLuESI_fSI_fLNS_15FloatRoundStyleE2EEES1J_S1N_JEEENS4_5SM1004TMEM4LOAD26SM100_TMEM_LOAD_32dp32b32xENS4_13SM90_TMA_LOADENS11_INS12_ILi2ELi4ELi3EEES15_NSS_INS5_IJS16_S1L_EEENS5_IJS1L_SC_EEEEEEENS4_39AutoVectorizingCopyWithAssumedAlignmentILi128EEENS4_14SM90_TMA_STOREES25_S27_S27_EEEvvEEEEvNT_6ParamsE --------------------------
	.section	.nv.constant0._ZN7cutlass13device_kernelINS_4gemm6kernel13GemmUniversalIN4cute5tupleIJiiiiEEENS1_10collective13CollectiveMmaINS1_35MainloopSm100TmaUmmaWarpSpecializedILi10ELi2ELi4ENS5_IJNS4_1CILi2EEENSA_ILi1EEESC_EEEEENS5_IJNSA_ILi256EEENSA_ILi64EEESG_EEENS_6half_tENS5_IJlSC_lEEESI_SJ_NS4_8TiledMMAINS4_8MMA_AtomIJNS4_26SM100_MMA_F16BF16_2x1SM_SSISI_SI_fLi256ELi64ELNS4_4UMMA5MajorE0ELSO_0ELNSN_7ScaleInE0ELSP_0EEEEEENS4_6LayoutINS5_IJSC_SC_SC_EEENS5_IJNSA_ILi0EEESU_SU_EEEEENS5_IJNS4_10UnderscoreESX_SX_EEEEENS4_18SM100_TMA_2SM_LOADENS4_14ComposedLayoutINS4_7SwizzleILi3ELi4ELi3EEENS4_18smem_ptr_flag_bitsILi16EEENSS_INS5_IJNSA_ILi8EEESG_EEENS5_IJSG_SC_EEEEEEEvNS4_8identityES10_S1A_vS1B_EENS_8epilogue10collective18CollectiveEpilogueINS1D_23Sm100TmaWarpSpecializedILi3ELi2ELi32ELb1ELb0EEEJNS5_IJNSA_ILi128EEESG_SG_EEENS5_IJNSS_IS1I_SC_EENSS_INSA_ILi32EEESC_EEEEESI_SJ_SI_SJ_NS1D_6fusion15FusionCallbacksIS1H_NS1O_13LinCombEltActINS1D_6thread4SiLuESI_fSI_fLNS_15FloatRoundStyleE2EEES1J_S1N_JEEENS4_5SM1004TMEM4LOAD26SM100_TMEM_LOAD_32dp32b32xENS4_13SM90_TMA_LOADENS11_INS12_ILi2ELi4ELi3EEES15_NSS_INS5_IJS16_S1L_EEENS5_IJS1L_SC_EEEEEEENS4_39AutoVectorizingCopyWithAssumedAlignmentILi128EEENS4_14SM90_TMA_STOREES25_S27_S27_EEEvvEEEEvNT_6ParamsE,"a",@progbits
	.sectionflags	@""
	.align	4
.nv.constant0._ZN7cutlass13device_kernelINS_4gemm6kernel13GemmUniversalIN4cute5tupleIJiiiiEEENS1_10collective13CollectiveMmaINS1_35MainloopSm100TmaUmmaWarpSpecializedILi10ELi2ELi4ENS5_IJNS4_1CILi2EEENSA_ILi1EEESC_EEEEENS5_IJNSA_ILi256EEENSA_ILi64EEESG_EEENS_6half_tENS5_IJlSC_lEEESI_SJ_NS4_8TiledMMAINS4_8MMA_AtomIJNS4_26SM100_MMA_F16BF16_2x1SM_SSISI_SI_fLi256ELi64ELNS4_4UMMA5MajorE0ELSO_0ELNSN_7ScaleInE0ELSP_0EEEEEENS4_6LayoutINS5_IJSC_SC_SC_EEENS5_IJNSA_ILi0EEESU_SU_EEEEENS5_IJNS4_10UnderscoreESX_SX_EEEEENS4_18SM100_TMA_2SM_LOADENS4_14ComposedLayoutINS4_7SwizzleILi3ELi4ELi3EEENS4_18smem_ptr_flag_bitsILi16EEENSS_INS5_IJNSA_ILi8EEESG_EEENS5_IJSG_SC_EEEEEEEvNS4_8identityES10_S1A_vS1B_EENS_8epilogue10collective18CollectiveEpilogueINS1D_23Sm100TmaWarpSpecializedILi3ELi2ELi32ELb1ELb0EEEJNS5_IJNSA_ILi128EEESG_SG_EEENS5_IJNSS_IS1I_SC_EENSS_INSA_ILi32EEESC_EEEEESI_SJ_SI_SJ_NS1D_6fusion15FusionCallbacksIS1H_NS1O_13LinCombEltActINS1D_6thread4SiLuESI_fSI_fLNS_15FloatRoundStyleE2EEES1J_S1N_JEEENS4_5SM1004TMEM4LOAD26SM100_TMEM_LOAD_32dp32b32xENS4_13SM90_TMA_LOADENS11_INS12_ILi2ELi4ELi3EEES15_NSS_INS5_IJS16_S1L_EEENS5_IJS1L_SC_EEEEEEENS4_39AutoVectorizingCopyWithAssumedAlignmentILi128EEENS4_14SM90_TMA_STOREES25_S27_S27_EEEvvEEEEvNT_6ParamsE:
	.zero		2944


//--------------------- SYMBOLS --------------------------

	.type		.nv.reservedSmem.offset0,@object
	.size		.nv.reservedSmem.offset0,0x4
	.type		.nv.reservedSmem.cap,@object
	.size		.nv.reservedSmem.cap,0x4
	.type		__assertfail,@function
